	.target	sm_90a

	.elftype	@"ET_EXEC"


//--------------------- .note.nv.tkinfo           --------------------------
	.section	.note.nv.tkinfo,"",@"SHT_NOTE"
	.sectionflags	@"SHF_NOTE_NV_TKINFO"
	.tkinfo
        /*0018*/ 	.word	0x00000002
        /*0030*/ 	.string	""
        /*0030*/ 	.string	"ptxas"
        /*0030*/ 	.string	"Cuda compilation tools, release 13.0, V13.0.88"
        /*0030*/ 	.string	"Build cuda_13.0.r13.0/compiler.36424714_0"
        /*0030*/ 	.string	"-arch sm_90a -m 64 "



//--------------------- .note.nv.cuinfo           --------------------------
	.section	.note.nv.cuinfo,"",@"SHT_NOTE"
	.sectionflags	@"SHF_NOTE_NV_CUINFO"
        /*0018*/ 	.short	0x0002
        /*001a*/ 	.short	0x005a
        /*001c*/ 	.short	0x0082
	.zero		2


//--------------------- .nv.info                  --------------------------
	.section	.nv.info,"",@"SHT_CUDA_INFO"
	.align	4


	//----- nvinfo : EIATTR_REGCOUNT
	.align		4
        /*0000*/ 	.byte	0x04, 0x2f
        /*0002*/ 	.short	(.L_15 - .L_14)
	.align		4
.L_14:
        /*0004*/ 	.word	index@(_ZN7cutlass13device_kernelINS_4gemm6kernel13GemmUniversalIN4cute5tupleIJiiiiEEENS1_10collective13CollectiveMmaINS1_34MainloopSm90TmaGmmaWarpSpecializedILi4ENS5_IJNS4_1CILi1EEESB_SB_EEENS1_35KernelTmaWarpSpecializedCooperativeEEENS5_IJNSA_ILi384EEENSA_ILi32EEENSA_ILi64EEEEEENS_10bfloat16_tENS5_IJlSB_lEEESJ_SK_NS4_8TiledMMAINS4_8MMA_AtomIJNS4_4SM904GMMA27MMA_64x32x16_F32BF16BF16_SSILNSO_5MajorE0ELSQ_0ELNSO_7ScaleInE1ELSR_1EEEEEENS4_6LayoutINS5_IJNSA_ILi2EEESB_SB_EEENS5_IJSB_NSA_ILi0EEESX_EEEEENS5_IJNS4_10UnderscoreES10_S10_EEEEENS4_13SM90_TMA_LOADENS4_14ComposedLayoutINS4_7SwizzleILi3ELi4ELi3EEENS4_18smem_ptr_flag_bitsILi16EEENSU_INS5_IJNSA_ILi8EEESH_EEENS5_IJSH_SB_EEEEEEEvNS4_8identityES13_S1D_vS1E_EENS_8epilogue10collective6detail29Sm90TmaWarpSpecializedAdapterINS1H_15DefaultEpilogueISJ_SK_SK_NS1G_6thread17LinearCombinationISJ_Li1EffLNS1L_9ScaleType4KindE0ELNS_15FloatRoundStyleE2ESJ_EENS1_15EpilogueDefaultEEEEEvvEEEEvNT_6ParamsE)
        /*0008*/ 	.word	0x000000a8


	//----- nvinfo : EIATTR_FRAME_SIZE
	.align		4
.L_15:
        /*000c*/ 	.byte	0x04, 0x11
        /*000e*/ 	.short	(.L_17 - .L_16)
	.align		4
.L_16:
        /*0010*/ 	.word	index@(_ZN7cutlass13device_kernelINS_4gemm6kernel13GemmUniversalIN4cute5tupleIJiiiiEEENS1_10collective13CollectiveMmaINS1_34MainloopSm90TmaGmmaWarpSpecializedILi4ENS5_IJNS4_1CILi1EEESB_SB_EEENS1_35KernelTmaWarpSpecializedCooperativeEEENS5_IJNSA_ILi384EEENSA_ILi32EEENSA_ILi64EEEEEENS_10bfloat16_tENS5_IJlSB_lEEESJ_SK_NS4_8TiledMMAINS4_8MMA_AtomIJNS4_4SM904GMMA27MMA_64x32x16_F32BF16BF16_SSILNSO_5MajorE0ELSQ_0ELNSO_7ScaleInE1ELSR_1EEEEEENS4_6LayoutINS5_IJNSA_ILi2EEESB_SB_EEENS5_IJSB_NSA_ILi0EEESX_EEEEENS5_IJNS4_10UnderscoreES10_S10_EEEEENS4_13SM90_TMA_LOADENS4_14ComposedLayoutINS4_7SwizzleILi3ELi4ELi3EEENS4_18smem_ptr_flag_bitsILi16EEENSU_INS5_IJNSA_ILi8EEESH_EEENS5_IJSH_SB_EEEEEEEvNS4_8identityES13_S1D_vS1E_EENS_8epilogue10collective6detail29Sm90TmaWarpSpecializedAdapterINS1H_15DefaultEpilogueISJ_SK_SK_NS1G_6thread17LinearCombinationISJ_Li1EffLNS1L_9ScaleType4KindE0ELNS_15FloatRoundStyleE2ESJ_EENS1_15EpilogueDefaultEEEEEvvEEEEvNT_6ParamsE)
        /*0014*/ 	.word	0x00000000


	//----- nvinfo : EIATTR_MIN_STACK_SIZE
	.align		4
.L_17:
        /*0018*/ 	.byte	0x04, 0x12
        /*001a*/ 	.short	(.L_19 - .L_18)
	.align		4
.L_18:
        /*001c*/ 	.word	index@(_ZN7cutlass13device_kernelINS_4gemm6kernel13GemmUniversalIN4cute5tupleIJiiiiEEENS1_10collective13CollectiveMmaINS1_34MainloopSm90TmaGmmaWarpSpecializedILi4ENS5_IJNS4_1CILi1EEESB_SB_EEENS1_35KernelTmaWarpSpecializedCooperativeEEENS5_IJNSA_ILi384EEENSA_ILi32EEENSA_ILi64EEEEEENS_10bfloat16_tENS5_IJlSB_lEEESJ_SK_NS4_8TiledMMAINS4_8MMA_AtomIJNS4_4SM904GMMA27MMA_64x32x16_F32BF16BF16_SSILNSO_5MajorE0ELSQ_0ELNSO_7ScaleInE1ELSR_1EEEEEENS4_6LayoutINS5_IJNSA_ILi2EEESB_SB_EEENS5_IJSB_NSA_ILi0EEESX_EEEEENS5_IJNS4_10UnderscoreES10_S10_EEEEENS4_13SM90_TMA_LOADENS4_14ComposedLayoutINS4_7SwizzleILi3ELi4ELi3EEENS4_18smem_ptr_flag_bitsILi16EEENSU_INS5_IJNSA_ILi8EEESH_EEENS5_IJSH_SB_EEEEEEEvNS4_8identityES13_S1D_vS1E_EENS_8epilogue10collective6detail29Sm90TmaWarpSpecializedAdapterINS1H_15DefaultEpilogueISJ_SK_SK_NS1G_6thread17LinearCombinationISJ_Li1EffLNS1L_9ScaleType4KindE0ELNS_15FloatRoundStyleE2ESJ_EENS1_15EpilogueDefaultEEEEEvvEEEEvNT_6ParamsE)
        /*0020*/ 	.word	0x00000000
.L_19:


//--------------------- .nv.compat                --------------------------
	.section	.nv.compat,"",@"SHT_CUDA_COMPAT_INFO"
	.align	4
        /*0000*/ 	.byte	0x02, 0x09, 0x01, 0x00, 0x02, 0x02, 0x04, 0x00, 0x02, 0x05, 0x05, 0x00, 0x03, 0x07, 0x01, 0x01
        /*0010*/ 	.byte	0x02, 0x03, 0x01, 0x00, 0x02, 0x06, 0x01, 0x00, 0x04, 0x0b, 0x08, 0x00, 0x00, 0x00, 0x00, 0x00
        /*0020*/ 	.byte	0x00, 0x00, 0x00, 0x00


//--------------------- .nv.info._ZN7cutlass13device_kernelINS_4gemm6kernel13GemmUniversalIN4cute5tupleIJiiiiEEENS1_10collective13CollectiveMmaINS1_34MainloopSm90TmaGmmaWarpSpecializedILi4ENS5_IJNS4_1CILi1EEESB_SB_EEENS1_35KernelTmaWarpSpecializedCooperativeEEENS5_IJNSA_ILi384EEENSA_ILi32EEENSA_ILi64EEEEEENS_10bfloat16_tENS5_IJlSB_lEEESJ_SK_NS4_8TiledMMAINS4_8MMA_AtomIJNS4_4SM904GMMA27MMA_64x32x16_F32BF16BF16_SSILNSO_5MajorE0ELSQ_0ELNSO_7ScaleInE1ELSR_1EEEEEENS4_6LayoutINS5_IJNSA_ILi2EEESB_SB_EEENS5_IJSB_NSA_ILi0EEESX_EEEEENS5_IJNS4_10UnderscoreES10_S10_EEEEENS4_13SM90_TMA_LOADENS4_14ComposedLayoutINS4_7SwizzleILi3ELi4ELi3EEENS4_18smem_ptr_flag_bitsILi16EEENSU_INS5_IJNSA_ILi8EEESH_EEENS5_IJSH_SB_EEEEEEEvNS4_8identityES13_S1D_vS1E_EENS_8epilogue10collective6detail29Sm90TmaWarpSpecializedAdapterINS1H_15DefaultEpilogueISJ_SK_SK_NS1G_6thread17LinearCombinationISJ_Li1EffLNS1L_9ScaleType4KindE0ELNS_15FloatRoundStyleE2ESJ_EENS1_15EpilogueDefaultEEEEEvvEEEEvNT_6ParamsE --------------------------
	.section	.nv.info._ZN7cutlass13device_kernelINS_4gemm6kernel13GemmUniversalIN4cute5tupleIJiiiiEEENS1_10collective13CollectiveMmaINS1_34MainloopSm90TmaGmmaWarpSpecializedILi4ENS5_IJNS4_1CILi1EEESB_SB_EEENS1_35KernelTmaWarpSpecializedCooperativeEEENS5_IJNSA_ILi384EEENSA_ILi32EEENSA_ILi64EEEEEENS_10bfloat16_tENS5_IJlSB_lEEESJ_SK_NS4_8TiledMMAINS4_8MMA_AtomIJNS4_4SM904GMMA27MMA_64x32x16_F32BF16BF16_SSILNSO_5MajorE0ELSQ_0ELNSO_7ScaleInE1ELSR_1EEEEEENS4_6LayoutINS5_IJNSA_ILi2EEESB_SB_EEENS5_IJSB_NSA_ILi0EEESX_EEEEENS5_IJNS4_10UnderscoreES10_S10_EEEEENS4_13SM90_TMA_LOADENS4_14ComposedLayoutINS4_7SwizzleILi3ELi4ELi3EEENS4_18smem_ptr_flag_bitsILi16EEENSU_INS5_IJNSA_ILi8EEESH_EEENS5_IJSH_SB_EEEEEEEvNS4_8identityES13_S1D_vS1E_EENS_8epilogue10collective6detail29Sm90TmaWarpSpecializedAdapterINS1H_15DefaultEpilogueISJ_SK_SK_NS1G_6thread17LinearCombinationISJ_Li1EffLNS1L_9ScaleType4KindE0ELNS_15FloatRoundStyleE2ESJ_EENS1_15EpilogueDefaultEEEEEvvEEEEvNT_6ParamsE,"",@"SHT_CUDA_INFO"
	.sectionflags	@""
	.align	4


	//----- nvinfo : EIATTR_CUDA_API_VERSION
	.align		4
        /*0000*/ 	.byte	0x04, 0x37
        /*0002*/ 	.short	(.L_21 - .L_20)
.L_20:
        /*0004*/ 	.word	0x00000082


	//----- nvinfo : EIATTR_KPARAM_INFO
	.align		4
.L_21:
        /*0008*/ 	.byte	0x04, 0x17
        /*000a*/ 	.short	(.L_23 - .L_22)
.L_22:
        /*000c*/ 	.word	0x00000000
        /*0010*/ 	.short	0x0000
        /*0012*/ 	.short	0x0070
        /*0014*/ 	.byte	0x00, 0xf0, 0x01, 0x10


	//----- nvinfo : EIATTR_SPARSE_MMA_MASK
	.align		4
.L_23:
        /*0018*/ 	.byte	0x03, 0x50
        /*001a*/ 	.short	0x0000


	//----- nvinfo : EIATTR_MAXREG_COUNT
	.align		4
        /*001c*/ 	.byte	0x03, 0x1b
        /*001e*/ 	.short	0x00a8


	//----- nvinfo : EIATTR_NUM_BARRIERS
	.align		4
        /*0020*/ 	.byte	0x02, 0x4c
        /*0022*/ 	.byte	0x01
	.zero		1


	//----- nvinfo : EIATTR_EXTERNS
	.align		4
        /*0024*/ 	.byte	0x04, 0x0f
        /*0026*/ 	.short	(.L_25 - .L_24)


	//   ....[0]....
	.align		4
.L_24:
        /*0028*/ 	.word	index@(__assertfail)


	//----- nvinfo : EIATTR_MERCURY_ISA_VERSION
	.align		4
.L_25:
        /*002c*/ 	.byte	0x03, 0x5f
        /*002e*/ 	.short	0x0101


	//----- nvinfo : EIATTR_INT_WARP_WIDE_INSTR_OFFSETS
	.align		4
        /*0030*/ 	.byte	0x04, 0x31
        /*0032*/ 	.short	(.L_27 - .L_26)


	//   ....[0]....
.L_26:
        /*0034*/ 	.word	0x000003b0


	//   ....[1]....
        /*0038*/ 	.word	0x000003c0


	//   ....[2]....
        /*003c*/ 	.word	0x000004e0


	//----- nvinfo : EIATTR_COOP_GROUP_MASK_REGIDS
	.align		4
.L_27:
        /*0040*/ 	.byte	0x04, 0x29
        /*0042*/ 	.short	(.L_29 - .L_28)


	//   ....[0]....
.L_28:
        /*0044*/ 	.word	0xffffffff


	//   ....[1]....
        /*0048*/ 	.word	0xffffffff


	//   ....[2]....
        /*004c*/ 	.word	0xffffffff


	//   ....[3]....
        /*0050*/ 	.word	0xffffffff


	//   ....[4]....
        /*0054*/ 	.word	0xffffffff


	//----- nvinfo : EIATTR_COOP_GROUP_INSTR_OFFSETS
	.align		4
.L_29:
        /*0058*/ 	.byte	0x04, 0x28
        /*005a*/ 	.short	(.L_31 - .L_30)


	//   ....[0]....
.L_30:
        /*005c*/ 	.word	0x00000060


	//   ....[1]....
        /*0060*/ 	.word	0x00000070


	//   ....[2]....
        /*0064*/ 	.word	0x00000130


	//   ....[3]....
        /*0068*/ 	.word	0x000002c0


	//   ....[4]....
        /*006c*/ 	.word	0x000012d0


	//----- nvinfo : EIATTR_REG_RECONFIG
	.align		4
.L_31:
        /*0070*/ 	.byte	0x01, 0x54
	.zero		2


	//----- nvinfo : EIATTR_SYSCALL_OFFSETS
	.align		4
        /*0074*/ 	.byte	0x04, 0x46
        /*0076*/ 	.short	(.L_33 - .L_32)


	//   ....[0]....
.L_32:
        /*0078*/ 	.word	0x000014c0


	//----- nvinfo : EIATTR_MBARRIER_INSTR_OFFSETS
	.align		4
.L_33:
        /*007c*/ 	.byte	0x04, 0x39
        /*007e*/ 	.short	(.L_35 - .L_34)


	//   ....[0]....
.L_34:
        /*0080*/ 	.word	0x00000230
        /*0084*/ 	.word	0x000000ff
        /*0088*/ 	.word	0x00000000
        /*008c*/ 	.short	0x0100
        /*008e*/ 	.byte	0x08
	.zero		1


	//   ....[1]....
        /*0090*/ 	.word	0x00000240
        /*0094*/ 	.word	0x000000ff
        /*0098*/ 	.word	0x00000020
        /*009c*/ 	.short	0x0100
        /*009e*/ 	.byte	0x08
	.zero		1


	//   ....[2]....
        /*00a0*/ 	.word	0x00000250
        /*00a4*/ 	.word	0x000000ff
        /*00a8*/ 	.word	0x00000008
        /*00ac*/ 	.short	0x0100
        /*00ae*/ 	.byte	0x08
	.zero		1


	//   ....[3]....
        /*00b0*/ 	.word	0x00000260
        /*00b4*/ 	.word	0x000000ff
        /*00b8*/ 	.word	0x00000028
        /*00bc*/ 	.short	0x0100
        /*00be*/ 	.byte	0x08
	.zero		1


	//   ....[4]....
        /*00c0*/ 	.word	0x00000270
        /*00c4*/ 	.word	0x000000ff
        /*00c8*/ 	.word	0x00000010
        /*00cc*/ 	.short	0x0100
        /*00ce*/ 	.byte	0x08
	.zero		1


	//   ....[5]....
        /*00d0*/ 	.word	0x00000280
        /*00d4*/ 	.word	0x000000ff
        /*00d8*/ 	.word	0x00000030
        /*00dc*/ 	.short	0x0100
        /*00de*/ 	.byte	0x08
	.zero		1


	//   ....[6]....
        /*00e0*/ 	.word	0x00000290
        /*00e4*/ 	.word	0x000000ff
        /*00e8*/ 	.word	0x00000018
        /*00ec*/ 	.short	0x0100
        /*00ee*/ 	.byte	0x08
	.zero		1


	//   ....[7]....
        /*00f0*/ 	.word	0x000002a0
        /*00f4*/ 	.word	0x000000ff
        /*00f8*/ 	.word	0x00000038
        /*00fc*/ 	.short	0x0100
        /*00fe*/ 	.byte	0x08
	.zero		1


	//   ....[8]....
        /*0100*/ 	.word	0x00000560
        /*0104*/ 	.word	0x000000ff
        /*0108*/ 	.word	0x00000050
        /*010c*/ 	.short	0x0100
        /*010e*/ 	.byte	0x08
	.zero		1


	//   ....[9]....
        /*0110*/ 	.word	0x000005c0
        /*0114*/ 	.word	0x000000ff
        /*0118*/ 	.word	0x00000058
        /*011c*/ 	.short	0x0100
        /*011e*/ 	.byte	0x08
	.zero		1


	//   ....[10]....
        /*0120*/ 	.word	0x00001540
        /*0124*/ 	.word	0x00000003
        /*0128*/ 	.word	0x00000000
        /*012c*/ 	.short	0x010a
        /*012e*/ 	.byte	0x3f
	.zero		1


	//   ....[11]....
        /*0130*/ 	.word	0x000015a0
        /*0134*/ 	.word	0x00000003
        /*0138*/ 	.word	0x00000000
        /*013c*/ 	.short	0x010a
        /*013e*/ 	.byte	0x3f
	.zero		1


	//   ....[12]....
        /*0140*/ 	.word	0x00001bf0
        /*0144*/ 	.word	0x000000ff
        /*0148*/ 	.word	0x00000000
        /*014c*/ 	.short	0x010a
        /*014e*/ 	.byte	0x04
	.zero		1


	//   ....[13]....
        /*0150*/ 	.word	0x00001c30
        /*0154*/ 	.word	0x000000ff
        /*0158*/ 	.word	0x00000000
        /*015c*/ 	.short	0x010a
        /*015e*/ 	.byte	0x04
	.zero		1


	//   ....[14]....
        /*0160*/ 	.word	0x00002190
        /*0164*/ 	.word	0x000000ff
        /*0168*/ 	.word	0x00000000
        /*016c*/ 	.short	0x0101
        /*016e*/ 	.byte	0x09
	.zero		1


	//   ....[15]....
        /*0170*/ 	.word	0x00002350
        /*0174*/ 	.word	0x000000ff
        /*0178*/ 	.word	0x00000000
        /*017c*/ 	.short	0x0101
        /*017e*/ 	.byte	0x04
	.zero		1


	//   ....[16]....
        /*0180*/ 	.word	0x00006e70
        /*0184*/ 	.word	0x0000000e
        /*0188*/ 	.word	0x00000020
        /*018c*/ 	.short	0x010a
        /*018e*/ 	.byte	0x3f
	.zero		1


	//   ....[17]....
        /*0190*/ 	.word	0x00007230
        /*0194*/ 	.word	0x00000005
        /*0198*/ 	.word	0x00000058
        /*019c*/ 	.short	0x0101
        /*019e*/ 	.byte	0x3f
	.zero		1


	//   ....[18]....
        /*01a0*/ 	.word	0x00007940
        /*01a4*/ 	.word	0x00000007
        /*01a8*/ 	.word	0x00000000
        /*01ac*/ 	.short	0x010a
        /*01ae*/ 	.byte	0x3f
	.zero		1


	//   ....[19]....
        /*01b0*/ 	.word	0x000079c0
        /*01b4*/ 	.word	0x00000008
        /*01b8*/ 	.word	0x00000000
        /*01bc*/ 	.short	0x010a
        /*01be*/ 	.byte	0x3f
	.zero		1


	//   ....[20]....
        /*01c0*/ 	.word	0x00007a50
        /*01c4*/ 	.word	0x0000000b
        /*01c8*/ 	.word	0x00000000
        /*01cc*/ 	.short	0x010a
        /*01ce*/ 	.byte	0x3f
	.zero		1


	//   ....[21]....
        /*01d0*/ 	.word	0x00007ae0
        /*01d4*/ 	.word	0x00000003
        /*01d8*/ 	.word	0x00000000
        /*01dc*/ 	.short	0x010a
        /*01de*/ 	.byte	0x3f
	.zero		1


	//   ....[22]....
        /*01e0*/ 	.word	0x00007b40
        /*01e4*/ 	.word	0x00000003
        /*01e8*/ 	.word	0x00000000
        /*01ec*/ 	.short	0x010a
        /*01ee*/ 	.byte	0x3f
	.zero		1


	//   ....[23]....
        /*01f0*/ 	.word	0x00007ba0
        /*01f4*/ 	.word	0x00000004
        /*01f8*/ 	.word	0x00000000
        /*01fc*/ 	.short	0x010a
        /*01fe*/ 	.byte	0x3f
	.zero		1


	//   ....[24]....
        /*0200*/ 	.word	0x00007c70
        /*0204*/ 	.word	0x0000000e
        /*0208*/ 	.word	0x00000020
        /*020c*/ 	.short	0x010a
        /*020e*/ 	.byte	0x3f
	.zero		1


	//   ....[25]....
        /*0210*/ 	.word	0x00007d40
        /*0214*/ 	.word	0x00000007
        /*0218*/ 	.word	0x00000000
        /*021c*/ 	.short	0x010a
        /*021e*/ 	.byte	0x3f
	.zero		1


	//   ....[26]....
        /*0220*/ 	.word	0x00007d90
        /*0224*/ 	.word	0x00000008
        /*0228*/ 	.word	0x00000000
        /*022c*/ 	.short	0x010a
        /*022e*/ 	.byte	0x3f
	.zero		1


	//   ....[27]....
        /*0230*/ 	.word	0x00007de0
        /*0234*/ 	.word	0x0000000b
        /*0238*/ 	.word	0x00000000
        /*023c*/ 	.short	0x010a
        /*023e*/ 	.byte	0x3f
	.zero		1


	//----- nvinfo : EIATTR_NUM_MBARRIERS
	.align		4
.L_35:
        /*0240*/ 	.byte	0x03, 0x38
        /*0242*/ 	.short	0x000a


	//----- nvinfo : EIATTR_EXIT_INSTR_OFFSETS
	.align		4
        /*0244*/ 	.byte	0x04, 0x1c
        /*0246*/ 	.short	(.L_37 - .L_36)


	//   ....[0]....
.L_36:
        /*0248*/ 	.word	0x00000660


	//   ....[1]....
        /*024c*/ 	.word	0x00000f20


	//   ....[2]....
        /*0250*/ 	.word	0x00006550


	//   ....[3]....
        /*0254*/ 	.word	0x00006b80


	//   ....[4]....
        /*0258*/ 	.word	0x00007b30


	//----- nvinfo : EIATTR_MAX_THREADS
	.align		4
.L_37:
        /*025c*/ 	.byte	0x04, 0x05
        /*025e*/ 	.short	(.L_39 - .L_38)
.L_38:
        /*0260*/ 	.word	0x00000180
        /*0264*/ 	.word	0x00000001
        /*0268*/ 	.word	0x00000001


	//----- nvinfo : EIATTR_CRS_STACK_SIZE
	.align		4
.L_39:
        /*026c*/ 	.byte	0x04, 0x1e
        /*026e*/ 	.short	(.L_41 - .L_40)
.L_40:
        /*0270*/ 	.word	0x00000000


	//----- nvinfo : EIATTR_CBANK_PARAM_SIZE
	.align		4
.L_41:
        /*0274*/ 	.byte	0x03, 0x19
        /*0276*/ 	.short	0x0470


	//----- nvinfo : EIATTR_PARAM_CBANK
	.align		4
        /*0278*/ 	.byte	0x04, 0x0a
        /*027a*/ 	.short	(.L_43 - .L_42)
	.align		4
.L_42:
        /*027c*/ 	.word	index@(.nv.constant0._ZN7cutlass13device_kernelINS_4gemm6kernel13GemmUniversalIN4cute5tupleIJiiiiEEENS1_10collective13CollectiveMmaINS1_34MainloopSm90TmaGmmaWarpSpecializedILi4ENS5_IJNS4_1CILi1EEESB_SB_EEENS1_35KernelTmaWarpSpecializedCooperativeEEENS5_IJNSA_ILi384EEENSA_ILi32EEENSA_ILi64EEEEEENS_10bfloat16_tENS5_IJlSB_lEEESJ_SK_NS4_8TiledMMAINS4_8MMA_AtomIJNS4_4SM904GMMA27MMA_64x32x16_F32BF16BF16_SSILNSO_5MajorE0ELSQ_0ELNSO_7ScaleInE1ELSR_1EEEEEENS4_6LayoutINS5_IJNSA_ILi2EEESB_SB_EEENS5_IJSB_NSA_ILi0EEESX_EEEEENS5_IJNS4_10UnderscoreES10_S10_EEEEENS4_13SM90_TMA_LOADENS4_14ComposedLayoutINS4_7SwizzleILi3ELi4ELi3EEENS4_18smem_ptr_flag_bitsILi16EEENSU_INS5_IJNSA_ILi8EEESH_EEENS5_IJSH_SB_EEEEEEEvNS4_8identityES13_S1D_vS1E_EENS_8epilogue10collective6detail29Sm90TmaWarpSpecializedAdapterINS1H_15DefaultEpilogueISJ_SK_SK_NS1G_6thread17LinearCombinationISJ_Li1EffLNS1L_9ScaleType4KindE0ELNS_15FloatRoundStyleE2ESJ_EENS1_15EpilogueDefaultEEEEEvvEEEEvNT_6ParamsE)
        /*0280*/ 	.short	0x0210
        /*0282*/ 	.short	0x0470


	//----- nvinfo : EIATTR_SW_WAR
	.align		4
.L_43:
        /*0284*/ 	.byte	0x04, 0x36
        /*0286*/ 	.short	(.L_45 - .L_44)
.L_44:
        /*0288*/ 	.word	0x00000008
.L_45:


//--------------------- .nv.callgraph             --------------------------
	.section	.nv.callgraph,"",@"SHT_CUDA_CALLGRAPH"
	.align	4
	.sectionentsize	8
	.align		4
        /*0000*/ 	.word	0x00000000
	.align		4
        /*0004*/ 	.word	0xffffffff
	.align		4
        /*0008*/ 	.word	index@(_ZN7cutlass13device_kernelINS_4gemm6kernel13GemmUniversalIN4cute5tupleIJiiiiEEENS1_10collective13CollectiveMmaINS1_34MainloopSm90TmaGmmaWarpSpecializedILi4ENS5_IJNS4_1CILi1EEESB_SB_EEENS1_35KernelTmaWarpSpecializedCooperativeEEENS5_IJNSA_ILi384EEENSA_ILi32EEENSA_ILi64EEEEEENS_10bfloat16_tENS5_IJlSB_lEEESJ_SK_NS4_8TiledMMAINS4_8MMA_AtomIJNS4_4SM904GMMA27MMA_64x32x16_F32BF16BF16_SSILNSO_5MajorE0ELSQ_0ELNSO_7ScaleInE1ELSR_1EEEEEENS4_6LayoutINS5_IJNSA_ILi2EEESB_SB_EEENS5_IJSB_NSA_ILi0EEESX_EEEEENS5_IJNS4_10UnderscoreES10_S10_EEEEENS4_13SM90_TMA_LOADENS4_14ComposedLayoutINS4_7SwizzleILi3ELi4ELi3EEENS4_18smem_ptr_flag_bitsILi16EEENSU_INS5_IJNSA_ILi8EEESH_EEENS5_IJSH_SB_EEEEEEEvNS4_8identityES13_S1D_vS1E_EENS_8epilogue10collective6detail29Sm90TmaWarpSpecializedAdapterINS1H_15DefaultEpilogueISJ_SK_SK_NS1G_6thread17LinearCombinationISJ_Li1EffLNS1L_9ScaleType4KindE0ELNS_15FloatRoundStyleE2ESJ_EENS1_15EpilogueDefaultEEEEEvvEEEEvNT_6ParamsE)
	.align		4
        /*000c*/ 	.word	index@(__assertfail)
	.align		4
        /*0010*/ 	.word	0x00000000
	.align		4
        /*0014*/ 	.word	0xfffffffe
	.align		4
        /*0018*/ 	.word	0x00000000
	.align		4
        /*001c*/ 	.word	0xfffffffd
	.align		4
        /*0020*/ 	.word	0x00000000
	.align		4
        /*0024*/ 	.word	0xfffffffc


//--------------------- .nv.constant4             --------------------------
	.section	.nv.constant4,"a",@progbits
	.align	8
	.align		8
.nv.constant4:
        /*0000*/ 	.dword	__assertfail
	.align		8
        /*0008*/ 	.dword	__unnamed_1
	.align		8
        /*0010*/ 	.dword	_ZN40_INTERNAL_d52c4932_4_k_cu_f0c31e9c_117064cuda3std3__45__cpo5beginE
	.align		8
        /*0018*/ 	.dword	_ZN40_INTERNAL_d52c4932_4_k_cu_f0c31e9c_117064cuda3std3__45__cpo3endE
	.align		8
        /*0020*/ 	.dword	_ZN40_INTERNAL_d52c4932_4_k_cu_f0c31e9c_117064cuda3std3__45__cpo6cbeginE
	.align		8
        /*0028*/ 	.dword	_ZN40_INTERNAL_d52c4932_4_k_cu_f0c31e9c_117064cuda3std3__45__cpo4cendE
	.align		8
        /*0030*/ 	.dword	_ZN40_INTERNAL_d52c4932_4_k_cu_f0c31e9c_117064cuda3std3__442_GLOBAL__N__d52c4932_4_k_cu_f0c31e9c_117066ignoreE
	.align		8
        /*0038*/ 	.dword	_ZN40_INTERNAL_d52c4932_4_k_cu_f0c31e9c_117064cuda3std3__419piecewise_constructE
	.align		8
        /*0040*/ 	.dword	_ZN40_INTERNAL_d52c4932_4_k_cu_f0c31e9c_117064cuda3std3__48in_placeE
	.align		8
        /*0048*/ 	.dword	_ZN40_INTERNAL_d52c4932_4_k_cu_f0c31e9c_117064cuda3std6ranges3__45__cpo4swapE
	.align		8
        /*0050*/ 	.dword	_ZN40_INTERNAL_d52c4932_4_k_cu_f0c31e9c_117064cuda3std6ranges3__45__cpo9iter_moveE
	.align		8
        /*0058*/ 	.dword	_ZN40_INTERNAL_d52c4932_4_k_cu_f0c31e9c_117064cute7productE
	.align		8
        /*0060*/ 	.dword	_ZN40_INTERNAL_d52c4932_4_k_cu_f0c31e9c_117064cute1_E
	.align		8
        /*0068*/ 	.dword	$str$22
	.align		8
        /*0070*/ 	.dword	$str$23


//--------------------- .text._ZN7cutlass13device_kernelINS_4gemm6kernel13GemmUniversalIN4cute5tupleIJiiiiEEENS1_10collective13CollectiveMmaINS1_34MainloopSm90TmaGmmaWarpSpecializedILi4ENS5_IJNS4_1CILi1EEESB_SB_EEENS1_35KernelTmaWarpSpecializedCooperativeEEENS5_IJNSA_ILi384EEENSA_ILi32EEENSA_ILi64EEEEEENS_10bfloat16_tENS5_IJlSB_lEEESJ_SK_NS4_8TiledMMAINS4_8MMA_AtomIJNS4_4SM904GMMA27MMA_64x32x16_F32BF16BF16_SSILNSO_5MajorE0ELSQ_0ELNSO_7ScaleInE1ELSR_1EEEEEENS4_6LayoutINS5_IJNSA_ILi2EEESB_SB_EEENS5_IJSB_NSA_ILi0EEESX_EEEEENS5_IJNS4_10UnderscoreES10_S10_EEEEENS4_13SM90_TMA_LOADENS4_14ComposedLayoutINS4_7SwizzleILi3ELi4ELi3EEENS4_18smem_ptr_flag_bitsILi16EEENSU_INS5_IJNSA_ILi8EEESH_EEENS5_IJSH_SB_EEEEEEEvNS4_8identityES13_S1D_vS1E_EENS_8epilogue10collective6detail29Sm90TmaWarpSpecializedAdapterINS1H_15DefaultEpilogueISJ_SK_SK_NS1G_6thread17LinearCombinationISJ_Li1EffLNS1L_9ScaleType4KindE0ELNS_15FloatRoundStyleE2ESJ_EENS1_15EpilogueDefaultEEEEEvvEEEEvNT_6ParamsE --------------------------
	.section	.text._ZN7cutlass13device_kernelINS_4gemm6kernel13GemmUniversalIN4cute5tupleIJiiiiEEENS1_10collective13CollectiveMmaINS1_34MainloopSm90TmaGmmaWarpSpecializedILi4ENS5_IJNS4_1CILi1EEESB_SB_EEENS1_35KernelTmaWarpSpecializedCooperativeEEENS5_IJNSA_ILi384EEENSA_ILi32EEENSA_ILi64EEEEEENS_10bfloat16_tENS5_IJlSB_lEEESJ_SK_NS4_8TiledMMAINS4_8MMA_AtomIJNS4_4SM904GMMA27MMA_64x32x16_F32BF16BF16_SSILNSO_5MajorE0ELSQ_0ELNSO_7ScaleInE1ELSR_1EEEEEENS4_6LayoutINS5_IJNSA_ILi2EEESB_SB_EEENS5_IJSB_NSA_ILi0EEESX_EEEEENS5_IJNS4_10UnderscoreES10_S10_EEEEENS4_13SM90_TMA_LOADENS4_14ComposedLayoutINS4_7SwizzleILi3ELi4ELi3EEENS4_18smem_ptr_flag_bitsILi16EEENSU_INS5_IJNSA_ILi8EEESH_EEENS5_IJSH_SB_EEEEEEEvNS4_8identityES13_S1D_vS1E_EENS_8epilogue10collective6detail29Sm90TmaWarpSpecializedAdapterINS1H_15DefaultEpilogueISJ_SK_SK_NS1G_6thread17LinearCombinationISJ_Li1EffLNS1L_9ScaleType4KindE0ELNS_15FloatRoundStyleE2ESJ_EENS1_15EpilogueDefaultEEEEEvvEEEEvNT_6ParamsE,"ax",@progbits
	.align	128
.text._ZN7cutlass13device_kernelINS_4gemm6kernel13GemmUniversalIN4cute5tupleIJiiiiEEENS1_10collective13CollectiveMmaINS1_34MainloopSm90TmaGmmaWarpSpecializedILi4ENS5_IJNS4_1CILi1EEESB_SB_EEENS1_35KernelTmaWarpSpecializedCooperativeEEENS5_IJNSA_ILi384EEENSA_ILi32EEENSA_ILi64EEEEEENS_10bfloat16_tENS5_IJlSB_lEEESJ_SK_NS4_8TiledMMAINS4_8MMA_AtomIJNS4_4SM904GMMA27MMA_64x32x16_F32BF16BF16_SSILNSO_5MajorE0ELSQ_0ELNSO_7ScaleInE1ELSR_1EEEEEENS4_6LayoutINS5_IJNSA_ILi2EEESB_SB_EEENS5_IJSB_NSA_ILi0EEESX_EEEEENS5_IJNS4_10UnderscoreES10_S10_EEEEENS4_13SM90_TMA_LOADENS4_14ComposedLayoutINS4_7SwizzleILi3ELi4ELi3EEENS4_18smem_ptr_flag_bitsILi16EEENSU_INS5_IJNSA_ILi8EEESH_EEENS5_IJSH_SB_EEEEEEEvNS4_8identityES13_S1D_vS1E_EENS_8epilogue10collective6detail29Sm90TmaWarpSpecializedAdapterINS1H_15DefaultEpilogueISJ_SK_SK_NS1G_6thread17LinearCombinationISJ_Li1EffLNS1L_9ScaleType4KindE0ELNS_15FloatRoundStyleE2ESJ_EENS1_15EpilogueDefaultEEEEEvvEEEEvNT_6ParamsE:
        .type           _ZN7cutlass13device_kernelINS_4gemm6kernel13GemmUniversalIN4cute5tupleIJiiiiEEENS1_10collective13CollectiveMmaINS1_34MainloopSm90TmaGmmaWarpSpecializedILi4ENS5_IJNS4_1CILi1EEESB_SB_EEENS1_35KernelTmaWarpSpecializedCooperativeEEENS5_IJNSA_ILi384EEENSA_ILi32EEENSA_ILi64EEEEEENS_10bfloat16_tENS5_IJlSB_lEEESJ_SK_NS4_8TiledMMAINS4_8MMA_AtomIJNS4_4SM904GMMA27MMA_64x32x16_F32BF16BF16_SSILNSO_5MajorE0ELSQ_0ELNSO_7ScaleInE1ELSR_1EEEEEENS4_6LayoutINS5_IJNSA_ILi2EEESB_SB_EEENS5_IJSB_NSA_ILi0EEESX_EEEEENS5_IJNS4_10UnderscoreES10_S10_EEEEENS4_13SM90_TMA_LOADENS4_14ComposedLayoutINS4_7SwizzleILi3ELi4ELi3EEENS4_18smem_ptr_flag_bitsILi16EEENSU_INS5_IJNSA_ILi8EEESH_EEENS5_IJSH_SB_EEEEEEEvNS4_8identityES13_S1D_vS1E_EENS_8epilogue10collective6detail29Sm90TmaWarpSpecializedAdapterINS1H_15DefaultEpilogueISJ_SK_SK_NS1G_6thread17LinearCombinationISJ_Li1EffLNS1L_9ScaleType4KindE0ELNS_15FloatRoundStyleE2ESJ_EENS1_15EpilogueDefaultEEEEEvvEEEEvNT_6ParamsE,@function
        .size           _ZN7cutlass13device_kernelINS_4gemm6kernel13GemmUniversalIN4cute5tupleIJiiiiEEENS1_10collective13CollectiveMmaINS1_34MainloopSm90TmaGmmaWarpSpecializedILi4ENS5_IJNS4_1CILi1EEESB_SB_EEENS1_35KernelTmaWarpSpecializedCooperativeEEENS5_IJNSA_ILi384EEENSA_ILi32EEENSA_ILi64EEEEEENS_10bfloat16_tENS5_IJlSB_lEEESJ_SK_NS4_8TiledMMAINS4_8MMA_AtomIJNS4_4SM904GMMA27MMA_64x32x16_F32BF16BF16_SSILNSO_5MajorE0ELSQ_0ELNSO_7ScaleInE1ELSR_1EEEEEENS4_6LayoutINS5_IJNSA_ILi2EEESB_SB_EEENS5_IJSB_NSA_ILi0EEESX_EEEEENS5_IJNS4_10UnderscoreES10_S10_EEEEENS4_13SM90_TMA_LOADENS4_14ComposedLayoutINS4_7SwizzleILi3ELi4ELi3EEENS4_18smem_ptr_flag_bitsILi16EEENSU_INS5_IJNSA_ILi8EEESH_EEENS5_IJSH_SB_EEEEEEEvNS4_8identityES13_S1D_vS1E_EENS_8epilogue10collective6detail29Sm90TmaWarpSpecializedAdapterINS1H_15DefaultEpilogueISJ_SK_SK_NS1G_6thread17LinearCombinationISJ_Li1EffLNS1L_9ScaleType4KindE0ELNS_15FloatRoundStyleE2ESJ_EENS1_15EpilogueDefaultEEEEEvvEEEEvNT_6ParamsE,(.L_x_162 - _ZN7cutlass13device_kernelINS_4gemm6kernel13GemmUniversalIN4cute5tupleIJiiiiEEENS1_10collective13CollectiveMmaINS1_34MainloopSm90TmaGmmaWarpSpecializedILi4ENS5_IJNS4_1CILi1EEESB_SB_EEENS1_35KernelTmaWarpSpecializedCooperativeEEENS5_IJNSA_ILi384EEENSA_ILi32EEENSA_ILi64EEEEEENS_10bfloat16_tENS5_IJlSB_lEEESJ_SK_NS4_8TiledMMAINS4_8MMA_AtomIJNS4_4SM904GMMA27MMA_64x32x16_F32BF16BF16_SSILNSO_5MajorE0ELSQ_0ELNSO_7ScaleInE1ELSR_1EEEEEENS4_6LayoutINS5_IJNSA_ILi2EEESB_SB_EEENS5_IJSB_NSA_ILi0EEESX_EEEEENS5_IJNS4_10UnderscoreES10_S10_EEEEENS4_13SM90_TMA_LOADENS4_14ComposedLayoutINS4_7SwizzleILi3ELi4ELi3EEENS4_18smem_ptr_flag_bitsILi16EEENSU_INS5_IJNSA_ILi8EEESH_EEENS5_IJSH_SB_EEEEEEEvNS4_8identityES13_S1D_vS1E_EENS_8epilogue10collective6detail29Sm90TmaWarpSpecializedAdapterINS1H_15DefaultEpilogueISJ_SK_SK_NS1G_6thread17LinearCombinationISJ_Li1EffLNS1L_9ScaleType4KindE0ELNS_15FloatRoundStyleE2ESJ_EENS1_15EpilogueDefaultEEEEEvvEEEEvNT_6ParamsE)
        .other          _ZN7cutlass13device_kernelINS_4gemm6kernel13GemmUniversalIN4cute5tupleIJiiiiEEENS1_10collective13CollectiveMmaINS1_34MainloopSm90TmaGmmaWarpSpecializedILi4ENS5_IJNS4_1CILi1EEESB_SB_EEENS1_35KernelTmaWarpSpecializedCooperativeEEENS5_IJNSA_ILi384EEENSA_ILi32EEENSA_ILi64EEEEEENS_10bfloat16_tENS5_IJlSB_lEEESJ_SK_NS4_8TiledMMAINS4_8MMA_AtomIJNS4_4SM904GMMA27MMA_64x32x16_F32BF16BF16_SSILNSO_5MajorE0ELSQ_0ELNSO_7ScaleInE1ELSR_1EEEEEENS4_6LayoutINS5_IJNSA_ILi2EEESB_SB_EEENS5_IJSB_NSA_ILi0EEESX_EEEEENS5_IJNS4_10UnderscoreES10_S10_EEEEENS4_13SM90_TMA_LOADENS4_14ComposedLayoutINS4_7SwizzleILi3ELi4ELi3EEENS4_18smem_ptr_flag_bitsILi16EEENSU_INS5_IJNSA_ILi8EEESH_EEENS5_IJSH_SB_EEEEEEEvNS4_8identityES13_S1D_vS1E_EENS_8epilogue10collective6detail29Sm90TmaWarpSpecializedAdapterINS1H_15DefaultEpilogueISJ_SK_SK_NS1G_6thread17LinearCombinationISJ_Li1EffLNS1L_9ScaleType4KindE0ELNS_15FloatRoundStyleE2ESJ_EENS1_15EpilogueDefaultEEEEEvvEEEEvNT_6ParamsE,@"STO_CUDA_ENTRY STV_DEFAULT"
_ZN7cutlass13device_kernelINS_4gemm6kernel13GemmUniversalIN4cute5tupleIJiiiiEEENS1_10collective13CollectiveMmaINS1_34MainloopSm90TmaGmmaWarpSpecializedILi4ENS5_IJNS4_1CILi1EEESB_SB_EEENS1_35KernelTmaWarpSpecializedCooperativeEEENS5_IJNSA_ILi384EEENSA_ILi32EEENSA_ILi64EEEEEENS_10bfloat16_tENS5_IJlSB_lEEESJ_SK_NS4_8TiledMMAINS4_8MMA_AtomIJNS4_4SM904GMMA27MMA_64x32x16_F32BF16BF16_SSILNSO_5MajorE0ELSQ_0ELNSO_7ScaleInE1ELSR_1EEEEEENS4_6LayoutINS5_IJNSA_ILi2EEESB_SB_EEENS5_IJSB_NSA_ILi0EEESX_EEEEENS5_IJNS4_10UnderscoreES10_S10_EEEEENS4_13SM90_TMA_LOADENS4_14ComposedLayoutINS4_7SwizzleILi3ELi4ELi3EEENS4_18smem_ptr_flag_bitsILi16EEENSU_INS5_IJNSA_ILi8EEESH_EEENS5_IJSH_SB_EEEEEEEvNS4_8identityES13_S1D_vS1E_EENS_8epilogue10collective6detail29Sm90TmaWarpSpecializedAdapterINS1H_15DefaultEpilogueISJ_SK_SK_NS1G_6thread17LinearCombinationISJ_Li1EffLNS1L_9ScaleType4KindE0ELNS_15FloatRoundStyleE2ESJ_EENS1_15EpilogueDefaultEEEEEvvEEEEvNT_6ParamsE:
[----:B------:R-:W0:Y:S01]  /*0000*/  LDC R1, c[0x0][0x28] ;  /* 0x00000a00ff017b82 */ /* 0x000e220000000800 */
[----:B------:R-:W1:Y:S01]  /*0010*/  S2R R4, SR_TID.X ;  /* 0x0000000000047919 */ /* 0x000e620000002100 */
[----:B------:R-:W-:Y:S01]  /*0020*/  ELECT P0, URZ, PT ;  /* 0x00000000003f782f */ /* 0x000fe20003800000 */
[----:B------:R-:W-:Y:S01]  /*0030*/  BSSY B0, `(.L_x_0) ;  /* 0x000000f000007945 */ /* 0x000fe20003800000 */
[--C-:B-1----:R-:W-:Y:S02]  /*0040*/  SHF.R.U32.HI R0, RZ, 0x5, R4.reuse ;  /* 0x00000005ff007819 */ /* 0x102fe40000011604 */
[----:B------:R-:W-:-:S03]  /*0050*/  SHF.R.U32.HI R14, RZ, 0x7, R4 ;  /* 0x00000007ff0e7819 */ /* 0x000fc60000011604 */
[----:B------:R-:W1:Y:S04]  /*0060*/  SHFL.IDX PT, R5, R0, RZ, 0x1f ;  /* 0x00001fff00057589 */ /* 0x000e6800000e0000 */
[----:B------:R2:W3:Y:S01]  /*0070*/  SHFL.IDX PT, R10, R14, RZ, 0x1f ;  /* 0x00001fff0e0a7589 */ /* 0x0004e200000e0000 */
[----:B-1----:R-:W-:-:S13]  /*0080*/  ISETP.NE.OR P0, PT, R5, RZ, !P0 ;  /* 0x000000ff0500720c */ /* 0x002fda0004705670 */
[----:B0-23--:R-:W-:Y:S05]  /*0090*/  @P0 BRA `(.L_x_1) ;  /* 0x0000000000200947 */ /* 0x00dfea0003800000 */
[----:B------:R-:W-:Y:S02]  /*00a0*/  ULDC.64 UR4, c[0x0][0x198] ;  /* 0x0000660000047ab9 */ /* 0x000fe40000000a00 */
[----:B------:R-:W-:Y:S02]  /*00b0*/  UIADD3 UR6, UP0, UR4, 0xf0, URZ ;  /* 0x000000f004067890 */ /* 0x000fe4000ff1e03f */
[----:B------:R-:W-:Y:S02]  /*00c0*/  UIADD3 UR4, UP1, UR4, 0x1f0, URZ ;  /* 0x000001f004047890 */ /* 0x000fe4000ff3e03f */
[----:B------:R-:W-:Y:S02]  /*00d0*/  UIADD3.X UR7, URZ, UR5, URZ, UP0, !UPT ;  /* 0x000000053f077290 */ /* 0x000fe400087fe43f */
[----:B------:R-:W-:-:S07]  /*00e0*/  UIADD3.X UR5, URZ, UR5, URZ, UP1, !UPT ;  /* 0x000000053f057290 */ /* 0x000fce0008ffe43f */
[----:B------:R0:W-:Y:S02]  /*00f0*/  UTMACCTL.PF [UR6] ;  /* 0x00000000060079b9 */ /* 0x0001e40008040000 */
[----:B------:R0:W-:Y:S02]  /*0100*/  UTMACCTL.PF [UR4] ;  /* 0x00000000040079b9 */ /* 0x0001e40008040000 */
[----:B0-----:R-:W-:Y:S01]  /*0110*/  NOP ;  /* 0x0000000000007918 */ /* 0x001fe20000000000 */
.L_x_1:
[----:B------:R-:W-:Y:S05]  /*0120*/  BSYNC B0 ;  /* 0x0000000000007941 */ /* 0x000fea0003800000 */
.L_x_0:
[----:B------:R-:W0:Y:S02]  /*0130*/  SHFL.IDX PT, R2, R0, RZ, 0x1f ;  /* 0x00001fff00027589 */ /* 0x000e2400000e0000 */
[----:B0-----:R-:W-:-:S13]  /*0140*/  ISETP.NE.AND P0, PT, R2, RZ, PT ;  /* 0x000000ff0200720c */ /* 0x001fda0003f05270 */
[----:B------:R-:W-:Y:S05]  /*0150*/  @P0 BRA `(.L_x_2) ;  /* 0x0000000000580947 */ /* 0x000fea0003800000 */
[----:B------:R-:W0:Y:S01]  /*0160*/  S2UR UR8, SR_CgaCtaId ;  /* 0x00000000000879c3 */ /* 0x000e220000008800 */
[----:B------:R-:W-:Y:S01]  /*0170*/  UMOV UR4, 0x400 ;  /* 0x0000040000047882 */ /* 0x000fe20000000000 */
[----:B------:R-:W-:Y:S01]  /*0180*/  UMOV UR5, 0x1 ;  /* 0x0000000100057882 */ /* 0x000fe20000000000 */
[----:B------:R-:W-:Y:S01]  /*0190*/  UMOV UR6, 0x100 ;  /* 0x0000010000067882 */ /* 0x000fe20000000000 */
[----:B------:R-:W-:Y:S01]  /*01a0*/  ELECT P0, URZ, PT ;  /* 0x00000000003f782f */ /* 0x000fe20003800000 */
[----:B------:R-:W-:-:S04]  /*01b0*/  UIADD3 UR6, -UR6, 0x100000, URZ ;  /* 0x0010000006067890 */ /* 0x000fc8000fffe13f */
[----:B------:R-:W-:Y:S02]  /*01c0*/  USHF.L.U32 UR7, UR6, 0xb, URZ ;  /* 0x0000000b06077899 */ /* 0x000fe4000800063f */
[----:B------:R-:W-:Y:S02]  /*01d0*/  USHF.L.U32 UR6, UR6, 0x1, URZ ;  /* 0x0000000106067899 */ /* 0x000fe4000800063f */
[----:B0-----:R-:W-:Y:S02]  /*01e0*/  ULEA UR8, UR8, UR4, 0x18 ;  /* 0x0000000408087291 */ /* 0x001fe4000f8ec03f */
[----:B------:R-:W-:-:S04]  /*01f0*/  UIADD3 UR4, -UR5, 0x100000, URZ ;  /* 0x0010000005047890 */ /* 0x000fc8000fffe13f */
[----:B------:R-:W-:Y:S02]  /*0200*/  USHF.L.U32 UR5, UR4, 0xb, URZ ;  /* 0x0000000b04057899 */ /* 0x000fe4000800063f */
[----:B------:R-:W-:Y:S01]  /*0210*/  USHF.L.U32 UR4, UR4, 0x1, URZ ;  /* 0x0000000104047899 */ /* 0x000fe2000800063f */
[----:B------:R-:W0:Y:S11]  /*0220*/  FENCE.VIEW.ASYNC.S ;  /* 0x00000000000073c6 */ /* 0x000e360000000000 */
[----:B0-----:R0:W1:Y:S01]  /*0230*/  SYNCS.EXCH.64 URZ, [UR8], UR4 ;  /* 0x00000004083f75b2 */ /* 0x0010620008000100 */
[----:B------:R0:W2:Y:S01]  /*0240*/  SYNCS.EXCH.64 URZ, [UR8+0x20], UR6 ;  /* 0x00002006083f75b2 */ /* 0x0000a20008000100 */
[----:B------:R0:W3:Y:S01]  /*0250*/  SYNCS.EXCH.64 URZ, [UR8+0x8], UR4 ;  /* 0x00000804083f75b2 */ /* 0x0000e20008000100 */
[----:B------:R0:W4:Y:S01]  /*0260*/  SYNCS.EXCH.64 URZ, [UR8+0x28], UR6 ;  /* 0x00002806083f75b2 */ /* 0x0001220008000100 */
[----:B------:R0:W0:Y:S01]  /*0270*/  SYNCS.EXCH.64 URZ, [UR8+0x10], UR4 ;  /* 0x00001004083f75b2 */ /* 0x0000220008000100 */
[----:B------:R0:W0:Y:S01]  /*0280*/  SYNCS.EXCH.64 URZ, [UR8+0x30], UR6 ;  /* 0x00003006083f75b2 */ /* 0x0000220008000100 */
[----:B------:R0:W0:Y:S01]  /*0290*/  SYNCS.EXCH.64 URZ, [UR8+0x18], UR4 ;  /* 0x00001804083f75b2 */ /* 0x0000220008000100 */
[----:B------:R0:W0:Y:S01]  /*02a0*/  SYNCS.EXCH.64 URZ, [UR8+0x38], UR6 ;  /* 0x00003806083f75b2 */ /* 0x0000220008000100 */
[----:B------:R-:W-:Y:S01]  /*02b0*/  NOP ;  /* 0x0000000000007918 */ /* 0x000fe20000000000 */
.L_x_2:
[----:B------:R-:W5:Y:S01]  /*02c0*/  SHFL.IDX PT, R0, R0, RZ, 0x1f ;  /* 0x00001fff00007589 */ /* 0x000f6200000e0000 */
[----:B------:R-:W-:Y:S01]  /*02d0*/  ELECT P0, URZ, PT ;  /* 0x00000000003f782f */ /* 0x000fe20003800000 */
[----:B------:R-:W1:Y:S01]  /*02e0*/  LDC R2, c[0x0][0x65c] ;  /* 0x00019700ff027b82 */ /* 0x000e620000000800 */
[----:B0-----:R-:W-:Y:S01]  /*02f0*/  UMOV UR4, 0x20 ;  /* 0x0000002000047882 */ /* 0x001fe20000000000 */
[----:B------:R-:W0:Y:S01]  /*0300*/  S2R R3, SR_CTAID.Y ;  /* 0x0000000000037919 */ /* 0x000e220000002600 */
[----:B------:R-:W-:Y:S01]  /*0310*/  NOP ;  /* 0x0000000000007918 */ /* 0x000fe20000000000 */
[----:B------:R-:W-:Y:S01]  /*0320*/  ISETP.NE.AND P2, PT, R10, RZ, PT ;  /* 0x000000ff0a00720c */ /* 0x000fe20003f45270 */
[----:B------:R-:W-:Y:S01]  /*0330*/  NOP ;  /* 0x0000000000007918 */ /* 0x000fe20000000000 */
[----:B------:R-:W2:Y:S01]  /*0340*/  S2R R6, SR_CTAID.X ;  /* 0x0000000000067919 */ /* 0x000ea20000002500 */
[----:B------:R-:W-:Y:S01]  /*0350*/  IMAD.MOV.U32 R7, RZ, RZ, RZ ;  /* 0x000000ffff077224 */ /* 0x000fe200078e00ff */
[----:B-----5:R-:W-:-:S02]  /*0360*/  ISETP.NE.OR P0, PT, R0, RZ, !P0 ;  /* 0x000000ff0000720c */ /* 0x020fc40004705670 */
[----:B-1----:R-:W-:-:S04]  /*0370*/  ISETP.NE.AND P3, PT, R2, 0x1, PT ;  /* 0x000000010200780c */ /* 0x002fc80003f65270 */
[----:B------:R-:W-:Y:S02]  /*0380*/  P2R R0, PR, RZ, 0x8 ;  /* 0x00000008ff007803 */ /* 0x000fe40000000000 */
[----:B------:R-:W-:-:S04]  /*0390*/  SHF.R.S32.HI R0, RZ, 0x1f, R5 ;  /* 0x0000001fff007819 */ /* 0x000fc80000011405 */
[----:B------:R-:W-:Y:S01]  /*03a0*/  LEA.HI R0, R0, R5, RZ, 0x2 ;  /* 0x0000000500007211 */ /* 0x000fe200078f10ff */
[----:B------:R-:W-:Y:S01]  /*03b0*/  VOTEU.ALL UP0, P0 ;  /* 0x00000000003f7886 */ /* 0x000fe20000000000 */
[----:B------:R-:W-:Y:S01]  /*03c0*/  VOTEU.ALL UP1, P0 ;  /* 0x00000000003f7886 */ /* 0x000fe20000020000 */
[----:B------:R-:W2:Y:S01]  /*03d0*/  @P3 LDC R17, c[0x0][0x10] ;  /* 0x00000400ff113b82 */ /* 0x000ea20000000800 */
[----:B------:R-:W-:Y:S01]  /*03e0*/  LOP3.LUT R0, R0, 0xfffffffc, RZ, 0xc0, !PT ;  /* 0xfffffffc00007812 */ /* 0x000fe200078ec0ff */
[----:B0-----:R-:W-:Y:S01]  /*03f0*/  @P3 IMAD.MOV.U32 R8, RZ, RZ, R3 ;  /* 0x000000ffff083224 */ /* 0x001fe200078e0003 */
[----:B------:R-:W-:Y:S01]  /*0400*/  @!UP0 UMOV UR6, 0x400 ;  /* 0x0000040000068882 */ /* 0x000fe20000000000 */
[----:B------:R-:W-:-:S04]  /*0410*/  @!UP0 UIADD3 UR4, -UR4, 0x100000, URZ ;  /* 0x0010000004048890 */ /* 0x000fc8000fffe13f */
[----:B------:R-:W-:Y:S02]  /*0420*/  @!UP0 USHF.L.U32 UR5, UR4, 0xb, URZ ;  /* 0x0000000b04058899 */ /* 0x000fe4000800063f */
[----:B------:R-:W-:Y:S01]  /*0430*/  @!UP0 USHF.L.U32 UR4, UR4, 0x1, URZ ;  /* 0x0000000104048899 */ /* 0x000fe2000800063f */
[----:B------:R-:W-:Y:S02]  /*0440*/  @P3 IMAD.MOV.U32 R9, RZ, RZ, RZ ;  /* 0x000000ffff093224 */ /* 0x000fe400078e00ff */
[----:B------:R-:W-:Y:S01]  /*0450*/  IMAD.IADD R0, R5, 0x1, -R0 ;  /* 0x0000000105007824 */ /* 0x000fe200078e0a00 */
[----:B------:R-:W0:Y:S01]  /*0460*/  @!UP0 S2UR UR7, SR_CgaCtaId ;  /* 0x00000000000789c3 */ /* 0x000e220000008800 */
[----:B------:R-:W-:-:S03]  /*0470*/  @P3 IMAD.MOV.U32 R5, RZ, RZ, RZ ;  /* 0x000000ffff053224 */ /* 0x000fc600078e00ff */
[----:B------:R-:W-:-:S04]  /*0480*/  ISETP.NE.AND P1, PT, R0, 0x3, PT ;  /* 0x000000030000780c */ /* 0x000fc80003f25270 */
[----:B------:R-:W1:Y:S01]  /*0490*/  @!P3 LDC R11, c[0x0][0xc] ;  /* 0x00000300ff0bbb82 */ /* 0x000e620000000800 */
[----:B--2---:R-:W-:-:S04]  /*04a0*/  @P3 IMAD.WIDE.U32 R16, R6, R17, R8 ;  /* 0x0000001106103225 */ /* 0x004fc800078e0008 */
[----:B------:R-:W-:Y:S01]  /*04b0*/  @P3 IMAD.IADD R17, R17, 0x1, R5 ;  /* 0x0000000111113824 */ /* 0x000fe200078e0205 */
[----:B------:R-:W-:Y:S01]  /*04c0*/  LOP3.LUT R5, R4, 0x7f, RZ, 0xc0, !PT ;  /* 0x0000007f04057812 */ /* 0x000fe200078ec0ff */
[----:B0-----:R-:W-:Y:S01]  /*04d0*/  @!UP0 ULEA UR8, UR7, UR6, 0x18 ;  /* 0x0000000607088291 */ /* 0x001fe2000f8ec03f */
[----:B------:R-:W-:Y:S02]  /*04e0*/  VOTEU.ALL UP0, P0 ;  /* 0x00000000003f7886 */ /* 0x000fe40000000000 */
[----:B------:R-:W-:Y:S01]  /*04f0*/  ULDC UR6, c[0x0][0xc] ;  /* 0x0000030000067ab9 */ /* 0x000fe20000000800 */
[----:B------:R-:W-:Y:S01]  /*0500*/  ISETP.EQ.OR P0, PT, R0, RZ, !P1 ;  /* 0x000000ff0000720c */ /* 0x000fe20004f02670 */
[----:B------:R-:W-:-:S03]  /*0510*/  ULDC UR7, c[0x0][0x10] ;  /* 0x0000040000077ab9 */ /* 0x000fc60000000800 */
[C---:B------:R-:W-:Y:S01]  /*0520*/  ISETP.EQ.AND P0, PT, R10.reuse, RZ, P0 ;  /* 0x000000ff0a00720c */ /* 0x040fe20000702270 */
[----:B------:R-:W-:Y:S02]  /*0530*/  VIADD R10, R10, 0xffffffff ;  /* 0xffffffff0a0a7836 */ /* 0x000fe40000000000 */
[----:B-1----:R-:W-:Y:S01]  /*0540*/  @!P3 IMAD.WIDE.U32 R8, R11, R3, R6 ;  /* 0x000000030b08b225 */ /* 0x002fe200078e0006 */
[----:B------:R-:W0:Y:S02]  /*0550*/  FENCE.VIEW.ASYNC.S ;  /* 0x00000000000073c6 */ /* 0x000e240000000000 */
[----:B0-----:R-:W3:Y:S01]  /*0560*/  @!UP0 SYNCS.EXCH.64 URZ, [UR8+0x50], UR4 ;  /* 0x00005004083f85b2 */ /* 0x001ee20008000100 */
[----:B------:R-:W-:Y:S02]  /*0570*/  SEL R18, RZ, 0x1, !P0 ;  /* 0x00000001ff127807 */ /* 0x000fe40004000000 */
[----:B------:R-:W-:Y:S01]  /*0580*/  ISETP.GE.U32.AND P1, PT, R10, 0x2, PT ;  /* 0x000000020a00780c */ /* 0x000fe20003f26070 */
[----:B------:R-:W-:-:S02]  /*0590*/  @!P3 IMAD.MOV.U32 R16, RZ, RZ, R8 ;  /* 0x000000ffff10b224 */ /* 0x000fc400078e0008 */
[----:B------:R-:W-:Y:S01]  /*05a0*/  @!P3 IMAD.MOV.U32 R17, RZ, RZ, R9 ;  /* 0x000000ffff11b224 */ /* 0x000fe200078e0009 */
[----:B------:R-:W-:Y:S01]  /*05b0*/  SEL R18, R18, 0x2, P1 ;  /* 0x0000000212127807 */ /* 0x000fe20000800000 */
[----:B------:R0:W3:Y:S01]  /*05c0*/  @!UP1 SYNCS.EXCH.64 URZ, [UR8+0x58], UR4 ;  /* 0x00005804083f95b2 */ /* 0x0000e20008000100 */
[----:B------:R-:W-:Y:S01]  /*05d0*/  NOP ;  /* 0x0000000000007918 */ /* 0x000fe20000000000 */
[----:B0-----:R-:W-:-:S03]  /*05e0*/  UIMAD.WIDE.U32 UR4, UR6, UR7, URZ ;  /* 0x00000007060472a5 */ /* 0x001fc6000f8e003f */
[----:B------:R-:W-:Y:S02]  /*05f0*/  ULDC UR6, c[0x0][0x14] ;  /* 0x0000050000067ab9 */ /* 0x000fe40000000800 */
[----:B------:R-:W-:Y:S02]  /*0600*/  UIMAD.WIDE.U32 UR52, UR4, UR6, URZ ;  /* 0x00000006043472a5 */ /* 0x000fe4000f8e003f */
[----:B------:R-:W-:-:S04]  /*0610*/  UIMAD UR38, UR5, UR6, URZ ;  /* 0x00000006052672a4 */ /* 0x000fc8000f8e023f */
[----:B------:R-:W-:Y:S01]  /*0620*/  UIADD3 UR38, UR53, UR38, URZ ;  /* 0x0000002635267290 */ /* 0x000fe2000fffe03f */
[----:B---34-:R-:W-:Y:S06]  /*0630*/  BAR.SYNC.DEFER_BLOCKING 0x0 ;  /* 0x0000000000007b1d */ /* 0x018fec0000010000 */
[----:B------:R-:W-:Y:S05]  /*0640*/  @!P2 BRA `(.L_x_3) ;  /* 0x0000005c00c4a947 */ /* 0x000fea0003800000 */
[----:B------:R-:W-:-:S13]  /*0650*/  ISETP.GT.U32.AND P0, PT, R10, 0x1, PT ;  /* 0x000000010a00780c */ /* 0x000fda0003f04070 */
[----:B------:R-:W-:Y:S05]  /*0660*/  @P0 EXIT ;  /* 0x000000000000094d */ /* 0x000fea0003800000 */
[----:B------:R-:W-:Y:S01]  /*0670*/  ULDC.64 UR4, c[0x0][0x650] ;  /* 0x0001940000047ab9 */ /* 0x000fe20000000a00 */
[----:B------:R-:W-:Y:S01]  /*0680*/  PRMT R0, RZ, 0x7610, R0 ;  /* 0x00007610ff007816 */ /* 0x000fe20000000000 */
[----:B------:R-:W-:Y:S01]  /*0690*/  IMAD.MOV.U32 R93, RZ, RZ, -0x1 ;  /* 0xffffffffff5d7424 */ /* 0x000fe200078e00ff */
[----:B------:R-:W-:Y:S01]  /*06a0*/  ISETP.GE.U32.AND P0, PT, R16, UR4, PT ;  /* 0x0000000410007c0c */ /* 0x000fe2000bf06070 */
[----:B------:R-:W-:Y:S02]  /*06b0*/  IMAD.MOV.U32 R92, RZ, RZ, -0x1 ;  /* 0xffffffffff5c7424 */ /* 0x000fe400078e00ff */
[----:B------:R-:W-:Y:S01]  /*06c0*/  IMAD.MOV.U32 R91, RZ, RZ, -0x1 ;  /* 0xffffffffff5b7424 */ /* 0x000fe200078e00ff */
[----:B------:R-:W-:-:S13]  /*06d0*/  ISETP.GE.U32.AND.EX P0, PT, R17, UR5, PT, P0 ;  /* 0x0000000511007c0c */ /* 0x000fda000bf06100 */
[----:B------:R-:W-:Y:S05]  /*06e0*/  @P0 BRA `(.L_x_4) ;  /* 0x0000000400540947 */ /* 0x000fea0003800000 */
[----:B------:R-:W0:Y:S01]  /*06f0*/  LDC.64 R20, c[0x0][0x628] ;  /* 0x00018a00ff147b82 */ /* 0x000e220000000a00 */
[----:B------:R-:W-:Y:S02]  /*0700*/  IMAD.MOV.U32 R8, RZ, RZ, R16 ;  /* 0x000000ffff087224 */ /* 0x000fe400078e0010 */
[----:B------:R-:W-:-:S05]  /*0710*/  IMAD.MOV.U32 R9, RZ, RZ, R17 ;  /* 0x000000ffff097224 */ /* 0x000fca00078e0011 */
[----:B------:R-:W1:Y:S08]  /*0720*/  LDC R0, c[0x0][0x630] ;  /* 0x00018c00ff007b82 */ /* 0x000e700000000800 */
[----:B------:R-:W2:Y:S01]  /*0730*/  LDC.64 R22, c[0x0][0x620] ;  /* 0x00018800ff167b82 */ /* 0x000ea20000000a00 */
[----:B0-----:R-:W-:-:S04]  /*0740*/  ISETP.NE.U32.AND P0, PT, R20, RZ, PT ;  /* 0x000000ff1400720c */ /* 0x001fc80003f05070 */
[----:B------:R-:W-:-:S13]  /*0750*/  ISETP.NE.AND.EX P0, PT, R21, RZ, PT, P0 ;  /* 0x000000ff1500720c */ /* 0x000fda0003f05300 */
[----:B-12---:R-:W-:Y:S05]  /*0760*/  @!P0 BRA `(.L_x_5) ;  /* 0x0000000000288947 */ /* 0x006fea0003800000 */
[----:B------:R-:W0:Y:S02]  /*0770*/  LDC R13, c[0x0][0x634] ;  /* 0x00018d00ff0d7b82 */ /* 0x000e240000000800 */
[----:B0-----:R-:W-:-:S05]  /*0780*/  IADD3 R13, P0, R16, R13, RZ ;  /* 0x0000000d100d7210 */ /* 0x001fca0007f1e0ff */
[----:B------:R-:W-:-:S04]  /*0790*/  IMAD.X R15, RZ, RZ, R17, P0 ;  /* 0x000000ffff0f7224 */ /* 0x000fc800000e0611 */
[----:B------:R-:W-:-:S04]  /*07a0*/  IMAD.WIDE.U32 R8, R15, R20, RZ ;  /* 0x000000140f087225 */ /* 0x000fc800078e00ff */
[----:B------:R-:W-:-:S04]  /*07b0*/  IMAD.WIDE.U32 R10, P0, R13, R21, R8 ;  /* 0x000000150d0a7225 */ /* 0x000fc80007800008 */
[----:B------:R-:W-:-:S04]  /*07c0*/  IMAD.WIDE.U32 R8, R13, R20, RZ ;  /* 0x000000140d087225 */ /* 0x000fc800078e00ff */
[----:B------:R-:W-:Y:S01]  /*07d0*/  IMAD.X R13, RZ, RZ, RZ, P0 ;  /* 0x000000ffff0d7224 */ /* 0x000fe200000e06ff */
[----:B------:R-:W-:Y:S01]  /*07e0*/  IADD3 RZ, P0, R9, R10, RZ ;  /* 0x0000000a09ff7210 */ /* 0x000fe20007f1e0ff */
[----:B------:R-:W-:-:S04]  /*07f0*/  IMAD.MOV.U32 R12, RZ, RZ, R11 ;  /* 0x000000ffff0c7224 */ /* 0x000fc800078e000b */
[----:B------:R-:W-:-:S08]  /*0800*/  IMAD.WIDE.U32.X R8, R15, R21, R12, P0 ;  /* 0x000000150f087225 */ /* 0x000fd000000e040c */
.L_x_5:
[-CC-:B------:R-:W-:Y:S01]  /*0810*/  SHF.R.U64 R91, R8, R0.reuse, R9.reuse ;  /* 0x00000000085b7219 */ /* 0x180fe20000001209 */
[----:B------:R-:W0:Y:S01]  /*0820*/  LDC R12, c[0x0][0x618] ;  /* 0x00018600ff0c7b82 */ /* 0x000e220000000800 */
[----:B------:R-:W-:Y:S01]  /*0830*/  SHF.R.U32.HI R7, RZ, R0, R9 ;  /* 0x00000000ff077219 */ /* 0x000fe20000011609 */
[----:B------:R-:W-:Y:S01]  /*0840*/  ULDC UR4, c[0x0][0x150] ;  /* 0x0000540000047ab9 */ /* 0x000fe20000000800 */
[----:B------:R-:W-:Y:S02]  /*0850*/  IADD3 R11, P0, RZ, -R91, RZ ;  /* 0x8000005bff0b7210 */ /* 0x000fe40007f1e0ff */
[----:B------:R-:W-:-:S03]  /*0860*/  I2FP.F32.U32 R0, R6 ;  /* 0x0000000600007245 */ /* 0x000fc60000201000 */
[----:B------:R-:W1:Y:S01]  /*0870*/  LDC.64 R30, c[0x0][0x640] ;  /* 0x00019000ff1e7b82 */ /* 0x000e620000000a00 */
[----:B------:R-:W-:Y:S02]  /*0880*/  IMAD.X R13, RZ, RZ, ~R7, P0 ;  /* 0x000000ffff0d7224 */ /* 0x000fe400000e0e07 */
[----:B------:R-:W-:Y:S01]  /*0890*/  FMUL R0, R0, UR4 ;  /* 0x0000000400007c20 */ /* 0x000fe20008400000 */
[----:B------:R-:W-:Y:S01]  /*08a0*/  IMAD.WIDE.U32 R8, R11, R22, R16 ;  /* 0x000000160b087225 */ /* 0x000fe200078e0010 */
[----:B------:R-:W-:-:S03]  /*08b0*/  ULDC UR4, c[0x0][0x154] ;  /* 0x0000550000047ab9 */ /* 0x000fc60000000800 */
[----:B------:R-:W-:Y:S01]  /*08c0*/  IMAD R10, R13, R22, RZ ;  /* 0x000000160d0a7224 */ /* 0x000fe200078e02ff */
[----:B------:R-:W2:Y:S01]  /*08d0*/  LDC R7, c[0x0][0x144] ;  /* 0x00005100ff077b82 */ /* 0x000ea20000000800 */
[----:B------:R-:W3:Y:S02]  /*08e0*/  F2I.U32.TRUNC.NTZ R0, R0 ;  /* 0x0000000000007305 */ /* 0x000ee4000020f000 */
[----:B------:R-:W-:-:S04]  /*08f0*/  IMAD R11, R11, R23, R10 ;  /* 0x000000170b0b7224 */ /* 0x000fc800078e020a */
[----:B------:R-:W-:Y:S01]  /*0900*/  IMAD.IADD R9, R9, 0x1, R11 ;  /* 0x0000000109097824 */ /* 0x000fe200078e020b */
[----:B------:R-:W4:Y:S01]  /*0910*/  LDC R24, c[0x0][0x608] ;  /* 0x00018200ff187b82 */ /* 0x000f220000000800 */
[----:B------:R-:W-:-:S03]  /*0920*/  IMAD.MOV.U32 R11, RZ, RZ, -0x1 ;  /* 0xffffffffff0b7424 */ /* 0x000fc600078e00ff */
[-CC-:B0-----:R-:W-:Y:S02]  /*0930*/  SHF.R.U64 R22, R8, R12.reuse, R9.reuse ;  /* 0x0000000c08167219 */ /* 0x181fe40000001209 */
[----:B------:R-:W-:Y:S02]  /*0940*/  I2FP.F32.U32 R8, R3 ;  /* 0x0000000300087245 */ /* 0x000fe40000201000 */
[----:B------:R-:W0:Y:S01]  /*0950*/  LDC R28, c[0x0][0x658] ;  /* 0x00019600ff1c7b82 */ /* 0x000e220000000800 */
[----:B-1----:R-:W-:Y:S01]  /*0960*/  ISETP.NE.U32.AND P0, PT, R30, RZ, PT ;  /* 0x000000ff1e00720c */ /* 0x002fe20003f05070 */
[----:B---3--:R-:W-:Y:S02]  /*0970*/  IMAD.MOV R10, RZ, RZ, -R0 ;  /* 0x000000ffff0a7224 */ /* 0x008fe400078e0a00 */
[----:B------:R-:W-:Y:S01]  /*0980*/  FMUL R8, R8, UR4 ;  /* 0x0000000408087c20 */ /* 0x000fe20008400000 */
[----:B------:R-:W-:Y:S02]  /*0990*/  SHF.R.U32.HI R9, RZ, R12, R9 ;  /* 0x0000000cff097219 */ /* 0x000fe40000011609 */
[----:B------:R-:W-:Y:S01]  /*09a0*/  ISETP.NE.AND.EX P0, PT, R31, RZ, PT, P0 ;  /* 0x000000ff1f00720c */ /* 0x000fe20003f05300 */
[----:B------:R1:W3:Y:S01]  /*09b0*/  F2I.U32.TRUNC.NTZ R15, R8 ;  /* 0x00000008000f7305 */ /* 0x0002e2000020f000 */
[----:B------:R-:W1:Y:S01]  /*09c0*/  LDC R20, c[0x0][0x148] ;  /* 0x00005200ff147b82 */ /* 0x000e620000000800 */
[----:B--2---:R-:W-:-:S07]  /*09d0*/  IMAD R0, R7, R10, R6 ;  /* 0x0000000a07007224 */ /* 0x004fce00078e0206 */
[----:B------:R-:W2:Y:S01]  /*09e0*/  LDC R26, c[0x0][0x600] ;  /* 0x00018000ff1a7b82 */ /* 0x000ea20000000800 */
[-CC-:B----4-:R-:W-:Y:S02]  /*09f0*/  SHF.R.U64 R32, R22, R24.reuse, R9.reuse ;  /* 0x0000001816207219 */ /* 0x190fe40000001209 */
[----:B------:R-:W-:Y:S01]  /*0a00*/  SHF.R.U32.HI R7, RZ, R24, R9 ;  /* 0x00000018ff077219 */ /* 0x000fe20000011609 */
[----:B------:R-:W-:-:S04]  /*0a10*/  IMAD.MOV.U32 R9, RZ, RZ, 0x1 ;  /* 0x00000001ff097424 */ /* 0x000fc800078e00ff */
[----:B------:R-:W4:Y:S01]  /*0a20*/  LDC R21, c[0x0][0x648] ;  /* 0x00019200ff157b82 */ /* 0x000f220000000800 */
[-C--:B0-----:R-:W-:Y:S02]  /*0a30*/  SHF.L.U32 R6, R11, R28.reuse, RZ ;  /* 0x0000001c0b067219 */ /* 0x081fe400000006ff */
[--C-:B------:R-:W-:Y:S02]  /*0a40*/  SHF.R.U64 R24, R32, R28, R7.reuse ;  /* 0x0000001c20187219 */ /* 0x100fe40000001207 */
[----:B------:R-:W-:Y:S02]  /*0a50*/  LOP3.LUT R13, RZ, R6, RZ, 0x33, !PT ;  /* 0x00000006ff0d7212 */ /* 0x000fe400078e33ff */
[-C--:B------:R-:W-:Y:S01]  /*0a60*/  SHF.R.U32.HI R7, RZ, R28.reuse, R7 ;  /* 0x0000001cff077219 */ /* 0x080fe20000011607 */
[----:B------:R-:W0:Y:S01]  /*0a70*/  LDC R23, c[0x0][0x638] ;  /* 0x00018e00ff177b82 */ /* 0x000e220000000800 */
[----:B------:R-:W-:Y:S01]  /*0a80*/  SHF.L.U32 R12, R9, R28, RZ ;  /* 0x0000001c090c7219 */ /* 0x000fe200000006ff */
[----:B------:R-:W-:-:S06]  /*0a90*/  IMAD.MOV.U32 R6, RZ, RZ, R24 ;  /* 0x000000ffff067224 */ /* 0x000fcc00078e0018 */
[----:B------:R-:W0:Y:S01]  /*0aa0*/  LDC R93, c[0x0][0x610] ;  /* 0x00018400ff5d7b82 */ /* 0x000e220000000800 */
[----:B-1-3--:R-:W-:Y:S05]  /*0ab0*/  @!P0 BRA `(.L_x_6) ;  /* 0x0000000000288947 */ /* 0x00afea0003800000 */
[----:B------:R-:W1:Y:S02]  /*0ac0*/  LDC R11, c[0x0][0x64c] ;  /* 0x00019300ff0b7b82 */ /* 0x000e640000000800 */
[----:B-1----:R-:W-:-:S05]  /*0ad0*/  IADD3 R11, P0, R24, R11, RZ ;  /* 0x0000000b180b7210 */ /* 0x002fca0007f1e0ff */
        /* <DEDUP_REMOVED lines=8> */
.L_x_6:
[----:B----4-:R-:W-:Y:S01]  /*0b60*/  SHF.R.U64 R6, R6, R21, R7 ;  /* 0x0000001506067219 */ /* 0x010fe20000001207 */
[----:B--2---:R-:W-:Y:S01]  /*0b70*/  VIADD R7, R26, 0xffffffff ;  /* 0xffffffff1a077836 */ /* 0x004fe20000000000 */
[----:B------:R-:W-:Y:S01]  /*0b80*/  LOP3.LUT R13, R32, R13, RZ, 0xc0, !PT ;  /* 0x0000000d200d7212 */ /* 0x000fe200078ec0ff */
[----:B------:R-:W-:Y:S02]  /*0b90*/  IMAD.MOV R15, RZ, RZ, -R15 ;  /* 0x000000ffff0f7224 */ /* 0x000fe400078e0a0f */
[----:B------:R-:W-:Y:S02]  /*0ba0*/  IMAD.MOV R8, RZ, RZ, -R6 ;  /* 0x000000ffff087224 */ /* 0x000fe400078e0a06 */
[----:B------:R-:W-:Y:S01]  /*0bb0*/  IMAD R13, R12, R6, R13 ;  /* 0x000000060c0d7224 */ /* 0x000fe200078e020d */
[----:B------:R-:W-:Y:S01]  /*0bc0*/  LOP3.LUT R6, R22, R7, RZ, 0xc0, !PT ;  /* 0x0000000716067212 */ /* 0x000fe200078ec0ff */
[----:B------:R-:W-:Y:S02]  /*0bd0*/  @P3 IMAD R0, R20, R15, R3 ;  /* 0x0000000f14003224 */ /* 0x000fe400078e0203 */
[----:B0-----:R-:W-:-:S02]  /*0be0*/  IMAD R3, R8, R23, R24 ;  /* 0x0000001708037224 */ /* 0x001fc400078e0218 */
[----:B------:R-:W-:Y:S02]  /*0bf0*/  IMAD R93, R13, R93, R0 ;  /* 0x0000005d0d5d7224 */ /* 0x000fe400078e0200 */
[----:B------:R-:W-:Y:S02]  /*0c00*/  IMAD R6, R3, R26, R6 ;  /* 0x0000001a03067224 */ /* 0x000fe400078e0206 */
[----:B------:R-:W-:-:S03]  /*0c10*/  IMAD.MOV.U32 R0, RZ, RZ, 0x1 ;  /* 0x00000001ff007424 */ /* 0x000fc600078e00ff */
[----:B------:R-:W-:Y:S02]  /*0c20*/  SEL R92, R6, R93, !P3 ;  /* 0x0000005d065c7207 */ /* 0x000fe40005800000 */
[----:B------:R-:W-:-:S07]  /*0c30*/  SEL R93, R93, R6, !P3 ;  /* 0x000000065d5d7207 */ /* 0x000fce0005800000 */
.L_x_4:
[----:B------:R-:W-:-:S08]  /*0c40*/  NOP ;  /* 0x0000000000007918 */ /* 0x000fd00000000000 */
[----:B------:R-:W0:Y:S02]  /*0c50*/  USETMAXREG.TRY_ALLOC.CTAPOOL UP0, 0xe8 ;  /* 0x000000e8000079c8 */ /* 0x000e240008000600 */
[----:B0-----:R-:W-:-:S13]  /*0c60*/  PLOP3.LUT P0, PT, PT, PT, UP0, 0x80, 0x0 ;  /* 0x000000000000781c */ /* 0x001fda0003f0f008 */
[----:B------:R-:W-:Y:S05]  /*0c70*/  @!P0 BRA `(.L_x_4) ;  /* 0xfffffffc00f08947 */ /* 0x000fea000383ffff */
[----:B------:R-:W-:Y:S01]  /*0c80*/  ULDC.64 UR4, c[0x0][0x598] ;  /* 0x0001660000047ab9 */ /* 0x000fe20000000a00 */
[----:B------:R-:W-:Y:S01]  /*0c90*/  ULDC.64 UR54, c[0x0][0x208] ;  /* 0x0000820000367ab9 */ /* 0x000fe20000000a00 */
[----:B------:R-:W-:-:S04]  /*0ca0*/  ISETP.NE.U32.AND P0, PT, RZ, UR4, PT ;  /* 0x00000004ff007c0c */ /* 0x000fc8000bf05070 */
[----:B------:R-:W-:-:S13]  /*0cb0*/  ISETP.NE.AND.EX P0, PT, RZ, UR5, PT, P0 ;  /* 0x00000005ff007c0c */ /* 0x000fda000bf05300 */
[----:B------:R-:W-:Y:S05]  /*0cc0*/  @!P0 BRA `(.L_x_7) ;  /* 0x00000000001c8947 */ /* 0x000fea0003800000 */
[----:B------:R-:W0:Y:S02]  /*0cd0*/  LDC.64 R6, c[0x0][0x598] ;  /* 0x00016600ff067b82 */ /* 0x000e240000000a00 */
[----:B0-----:R-:W2:Y:S02]  /*0ce0*/  LDG.E.64 R6, desc[UR54][R6.64] ;  /* 0x0000003606067981 */ /* 0x001ea4000c1e1b00 */
[----:B--2---:R-:W-:-:S04]  /*0cf0*/  ISETP.NE.U32.AND P0, PT, R6, RZ, PT ;  /* 0x000000ff0600720c */ /* 0x004fc80003f05070 */
[----:B------:R-:W-:-:S13]  /*0d00*/  ISETP.NE.AND.EX P0, PT, R7, RZ, PT, P0 ;  /* 0x000000ff0700720c */ /* 0x000fda0003f05300 */
[----:B------:R-:W-:Y:S05]  /*0d10*/  @!P0 BRA `(.L_x_7) ;  /* 0x0000000000088947 */ /* 0x000fea0003800000 */
[----:B------:R0:W5:Y:S01]  /*0d20*/  LD.E R19, desc[UR54][R6.64] ;  /* 0x0000003606137980 */ /* 0x000162000c101900 */
[----:B------:R-:W-:Y:S05]  /*0d30*/  BRA `(.L_x_8) ;  /* 0x0000000000247947 */ /* 0x000fea0003800000 */
.L_x_7:
[----:B------:R-:W-:Y:S02]  /*0d40*/  ULDC.64 UR4, c[0x0][0x588] ;  /* 0x0001620000047ab9 */ /* 0x000fe40000000a00 */
[----:B------:R-:W-:-:S04]  /*0d50*/  ISETP.NE.U32.AND P0, PT, RZ, UR4, PT ;  /* 0x00000004ff007c0c */ /* 0x000fc8000bf05070 */
[----:B------:R-:W-:-:S13]  /*0d60*/  ISETP.NE.AND.EX P0, PT, RZ, UR5, PT, P0 ;  /* 0x00000005ff007c0c */ /* 0x000fda000bf05300 */
[----:B------:R-:W-:Y:S05]  /*0d70*/  @!P0 BRA `(.L_x_9) ;  /* 0x00000000000c8947 */ /* 0x000fea0003800000 */
[----:B------:R-:W0:Y:S02]  /*0d80*/  LDC.64 R6, c[0x0][0x588] ;  /* 0x00016200ff067b82 */ /* 0x000e240000000a00 */
[----:B0-----:R1:W5:Y:S01]  /*0d90*/  LDG.E R19, desc[UR54][R6.64] ;  /* 0x0000003606137981 */ /* 0x001362000c1e1900 */
[----:B------:R-:W-:Y:S05]  /*0da0*/  BRA `(.L_x_8) ;  /* 0x0000000000087947 */ /* 0x000fea0003800000 */
.L_x_9:
[----:B------:R-:W-:Y:S02]  /*0db0*/  ULDC UR4, c[0x0][0x580] ;  /* 0x0001600000047ab9 */ /* 0x000fe40000000800 */
[----:B------:R-:W-:-:S07]  /*0dc0*/  IMAD.U32 R19, RZ, RZ, UR4 ;  /* 0x00000004ff137e24 */ /* 0x000fce000f8e00ff */
.L_x_8:
[----:B------:R-:W-:Y:S02]  /*0dd0*/  ULDC.64 UR4, c[0x0][0x5a0] ;  /* 0x0001680000047ab9 */ /* 0x000fe40000000a00 */
[----:B------:R-:W-:-:S04]  /*0de0*/  ISETP.NE.U32.AND P0, PT, RZ, UR4, PT ;  /* 0x00000004ff007c0c */ /* 0x000fc8000bf05070 */
[----:B------:R-:W-:-:S13]  /*0df0*/  ISETP.NE.AND.EX P0, PT, RZ, UR5, PT, P0 ;  /* 0x00000005ff007c0c */ /* 0x000fda000bf05300 */
[----:B------:R-:W-:Y:S05]  /*0e00*/  @!P0 BRA `(.L_x_10) ;  /* 0x00000000001c8947 */ /* 0x000fea0003800000 */
[----:B01----:R-:W0:Y:S02]  /*0e10*/  LDC.64 R6, c[0x0][0x5a0] ;  /* 0x00016800ff067b82 */ /* 0x003e240000000a00 */
[----:B0-----:R-:W2:Y:S02]  /*0e20*/  LDG.E.64 R6, desc[UR54][R6.64] ;  /* 0x0000003606067981 */ /* 0x001ea4000c1e1b00 */
[----:B--2---:R-:W-:-:S04]  /*0e30*/  ISETP.NE.U32.AND P0, PT, R6, RZ, PT ;  /* 0x000000ff0600720c */ /* 0x004fc80003f05070 */
[----:B------:R-:W-:-:S13]  /*0e40*/  ISETP.NE.AND.EX P0, PT, R7, RZ, PT, P0 ;  /* 0x000000ff0700720c */ /* 0x000fda0003f05300 */
[----:B------:R-:W-:Y:S05]  /*0e50*/  @!P0 BRA `(.L_x_10) ;  /* 0x0000000000088947 */ /* 0x000fea0003800000 */
[----:B------:R0:W5:Y:S01]  /*0e60*/  LD.E R72, desc[UR54][R6.64] ;  /* 0x0000003606487980 */ /* 0x000162000c101900 */
[----:B------:R-:W-:Y:S05]  /*0e70*/  BRA `(.L_x_11) ;  /* 0x0000000000247947 */ /* 0x000fea0003800000 */
.L_x_10:
[----:B------:R-:W-:Y:S02]  /*0e80*/  ULDC.64 UR4, c[0x0][0x590] ;  /* 0x0001640000047ab9 */ /* 0x000fe40000000a00 */
[----:B------:R-:W-:-:S04]  /*0e90*/  ISETP.NE.U32.AND P0, PT, RZ, UR4, PT ;  /* 0x00000004ff007c0c */ /* 0x000fc8000bf05070 */
[----:B------:R-:W-:-:S13]  /*0ea0*/  ISETP.NE.AND.EX P0, PT, RZ, UR5, PT, P0 ;  /* 0x00000005ff007c0c */ /* 0x000fda000bf05300 */
[----:B------:R-:W-:Y:S05]  /*0eb0*/  @!P0 BRA `(.L_x_12) ;  /* 0x00000000000c8947 */ /* 0x000fea0003800000 */
[----:B------:R-:W2:Y:S02]  /*0ec0*/  LDC.64 R72, c[0x0][0x590] ;  /* 0x00016400ff487b82 */ /* 0x000ea40000000a00 */
[----:B--2---:R2:W5:Y:S01]  /*0ed0*/  LDG.E R72, desc[UR54][R72.64] ;  /* 0x0000003648487981 */ /* 0x004562000c1e1900 */
[----:B------:R-:W-:Y:S05]  /*0ee0*/  BRA `(.L_x_11) ;  /* 0x0000000000087947 */ /* 0x000fea0003800000 */
.L_x_12:
[----:B------:R-:W-:Y:S02]  /*0ef0*/  ULDC UR4, c[0x0][0x584] ;  /* 0x0001610000047ab9 */ /* 0x000fe40000000800 */
[----:B------:R-:W-:-:S07]  /*0f00*/  IMAD.U32 R72, RZ, RZ, UR4 ;  /* 0x00000004ff487e24 */ /* 0x000fce000f8e00ff */
.L_x_11:
[----:B------:R-:W-:-:S13]  /*0f10*/  LOP3.LUT P0, RZ, R0, 0xff, RZ, 0xc0, !PT ;  /* 0x000000ff00ff7812 */ /* 0x000fda000780c0ff */
[----:B------:R-:W-:Y:S05]  /*0f20*/  @!P0 EXIT ;  /* 0x000000000000894d */ /* 0x000fea0003800000 */
[----:B01----:R-:W2:Y:S01]  /*0f30*/  LDC.64 R6, c[0x0][0x5c8] ;  /* 0x00017200ff067b82 */ /* 0x003ea20000000a00 */
[----:B------:R-:W-:Y:S01]  /*0f40*/  LOP3.LUT R14, R14, 0x1, RZ, 0xc0, !PT ;  /* 0x000000010e0e7812 */ /* 0x000fe200078ec0ff */
[----:B------:R-:W-:Y:S01]  /*0f50*/  ULDC.64 UR4, c[0x0][0x288] ;  /* 0x0000a20000047ab9 */ /* 0x000fe20000000a00 */
[----:B------:R-:W-:Y:S01]  /*0f60*/  SHF.R.U32.HI R0, RZ, 0x2, R4 ;  /* 0x00000002ff007819 */ /* 0x000fe20000011604 */
[----:B------:R-:W-:Y:S01]  /*0f70*/  IMAD.U32 R3, RZ, RZ, UR4 ;  /* 0x00000004ff037e24 */ /* 0x000fe2000f8e00ff */
[----:B------:R-:W-:Y:S01]  /*0f80*/  UIADD3 UR4, UR5, 0x3f, URZ ;  /* 0x0000003f05047890 */ /* 0x000fe2000fffe03f */
[----:B------:R-:W-:Y:S01]  /*0f90*/  IMAD.SHL.U32 R9, R14, 0x40, RZ ;  /* 0x000000400e097824 */ /* 0x000fe200078e00ff */
[----:B------:R-:W-:Y:S01]  /*0fa0*/  SHF.R.U32.HI R5, RZ, 0x1, R5 ;  /* 0x00000001ff057819 */ /* 0x000fe20000011605 */
[----:B------:R-:W0:Y:S01]  /*0fb0*/  LDC R76, c[0x0][0x658] ;  /* 0x00019600ff4c7b82 */ /* 0x000e220000000800 */
[----:B------:R-:W-:Y:S01]  /*0fc0*/  LOP3.LUT R0, R0, 0x7, RZ, 0xc0, !PT ;  /* 0x0000000700007812 */ /* 0x000fe200078ec0ff */
[----:B------:R-:W-:Y:S01]  /*0fd0*/  USHF.R.S32.HI UR5, URZ, 0x1f, UR4 ;  /* 0x0000001f3f057899 */ /* 0x000fe20008011404 */
[----:B------:R-:W-:Y:S01]  /*0fe0*/  LOP3.LUT R78, R4, 0x3, RZ, 0xc0, !PT ;  /* 0x00000003044e7812 */ /* 0x000fe200078ec0ff */
[----:B------:R-:W-:Y:S01]  /*0ff0*/  ULDC.64 UR40, c[0x0][0x5b0] ;  /* 0x00016c0000287ab9 */ /* 0x000fe20000000a00 */
[----:B------:R-:W-:Y:S01]  /*1000*/  LOP3.LUT R5, R5, 0x30, RZ, 0xc0, !PT ;  /* 0x0000003005057812 */ /* 0x000fe200078ec0ff */
[----:B------:R-:W-:Y:S01]  /*1010*/  ULEA.HI UR5, UR5, UR4, URZ, 0x6 ;  /* 0x0000000405057291 */ /* 0x000fe2000f8f303f */
[--C-:B------:R-:W-:Y:S01]  /*1020*/  LOP3.LUT R22, R9, 0x40, R0.reuse, 0xe2, !PT ;  /* 0x0000004009167812 */ /* 0x100fe200078ee200 */
[----:B------:R-:W-:Y:S01]  /*1030*/  IMAD R78, R78, -0x2, R3 ;  /* 0xfffffffe4e4e7824 */ /* 0x000fe200078e0203 */
[-C--:B------:R-:W-:Y:S01]  /*1040*/  IADD3 R3, RZ, -R5.reuse, -R0 ;  /* 0x80000005ff037210 */ /* 0x080fe20007ffe800 */
[----:B------:R-:W-:Y:S01]  /*1050*/  USHF.R.S32.HI UR50, URZ, 0x6, UR5 ;  /* 0x000000063f327899 */ /* 0x000fe20008011405 */
[----:B------:R-:W-:Y:S01]  /*1060*/  LOP3.LUT R22, R22, R5, RZ, 0xfc, !PT ;  /* 0x0000000516167212 */ /* 0x000fe200078efcff */
[----:B------:R-:W-:Y:S01]  /*1070*/  IMAD.MOV.U32 R5, RZ, RZ, -0x1 ;  /* 0xffffffffff057424 */ /* 0x000fe200078e00ff */
[----:B------:R-:W-:Y:S01]  /*1080*/  LOP3.LUT R80, R4, 0x80, RZ, 0xc0, !PT ;  /* 0x0000008004507812 */ /* 0x000fe200078ec0ff */
[----:B------:R-:W-:Y:S01]  /*1090*/  IMAD.MOV.U32 R9, RZ, RZ, 0x1 ;  /* 0x00000001ff097424 */ /* 0x000fe200078e00ff */
[----:B------:R-:W-:Y:S01]  /*10a0*/  UISETP.LT.AND UP0, UPT, UR50, 0x1, UPT ;  /* 0x000000013200788c */ /* 0x000fe2000bf01270 */
[----:B--2---:R-:W-:Y:S01]  /*10b0*/  IMAD.SHL.U32 R73, R6, 0x100, RZ ;  /* 0x0000010006497824 */ /* 0x004fe200078e00ff */
[----:B------:R-:W-:Y:S01]  /*10c0*/  USHF.L.U64.HI UR39, UR40, 0x8, UR41 ;  /* 0x0000000828277899 */ /* 0x000fe20008010229 */
[----:B------:R-:W-:Y:S01]  /*10d0*/  IMAD R3, R14, -0x40, R3 ;  /* 0xffffffc00e037824 */ /* 0x000fe200078e0203 */
[----:B------:R-:W-:Y:S01]  /*10e0*/  ULDC UR6, c[0x0][0x284] ;  /* 0x0000a10000067ab9 */ /* 0x000fe20000000800 */
[----:B------:R-:W-:Y:S01]  /*10f0*/  USHF.L.U32 UR40, UR40, 0x8, URZ ;  /* 0x0000000828287899 */ /* 0x000fe2000800063f */
[C-C-:B------:R-:W-:Y:S01]  /*1100*/  SHF.L.U64.HI R77, R6.reuse, 0x3, R7.reuse ;  /* 0x00000003064d7819 */ /* 0x140fe20000010207 */
[----:B------:R-:W-:Y:S01]  /*1110*/  USEL UR49, UR50, 0x1, UP0 ;  /* 0x0000000132317887 */ /* 0x000fe20008000000 */
[C---:B------:R-:W-:Y:S01]  /*1120*/  SHF.L.U64.HI R75, R6.reuse, 0x8, R7 ;  /* 0x00000008064b7819 */ /* 0x040fe20000010207 */
[----:B------:R-:W-:Y:S01]  /*1130*/  IMAD.SHL.U32 R74, R6, 0x8, RZ ;  /* 0x00000008064a7824 */ /* 0x000fe200078e00ff */
[-C--:B0-----:R-:W-:Y:S01]  /*1140*/  SHF.L.U32 R5, R5, R76.reuse, RZ ;  /* 0x0000004c05057219 */ /* 0x081fe200000006ff */
[----:B------:R-:W-:Y:S01]  /*1150*/  IMAD.SHL.U32 R79, R4, 0x2, RZ ;  /* 0x00000002044f7824 */ /* 0x000fe200078e00ff */
[----:B------:R-:W-:Y:S01]  /*1160*/  SHF.L.U32 R76, R9, R76, RZ ;  /* 0x0000004c094c7219 */ /* 0x000fe200000006ff */
[----:B------:R-:W-:Y:S01]  /*1170*/  VIADD R89, R3, UR6 ;  /* 0x0000000603597c36 */ /* 0x000fe20008000000 */
[----:B------:R-:W-:Y:S01]  /*1180*/  LOP3.LUT R90, R18, 0x1, RZ, 0xfc, !PT ;  /* 0x00000001125a7812 */ /* 0x000fe200078efcff */
[----:B------:R-:W-:Y:S01]  /*1190*/  IMAD.MOV.U32 R23, RZ, RZ, RZ ;  /* 0x000000ffff177224 */ /* 0x000fe200078e00ff */
[----:B------:R-:W-:Y:S01]  /*11a0*/  SHF.R.U32.HI R80, RZ, 0x7, R80 ;  /* 0x00000007ff507819 */ /* 0x000fe20000011650 */
[----:B------:R-:W-:Y:S01]  /*11b0*/  ULOP3.LUT UR41, UR40, 0x2, URZ, 0xfc, !UPT ;  /* 0x0000000228297892 */ /* 0x000fe2000f8efc3f */
[----:B------:R-:W-:Y:S01]  /*11c0*/  LOP3.LUT R81, RZ, R5, RZ, 0x33, !PT ;  /* 0x00000005ff517212 */ /* 0x000fe200078e33ff */
[----:B------:R-:W-:Y:S01]  /*11d0*/  ULOP3.LUT UR42, UR40, 0x10, URZ, 0xfc, !UPT ;  /* 0x00000010282a7892 */ /* 0x000fe2000f8efc3f */
[C---:B------:R-:W-:Y:S01]  /*11e0*/  LOP3.LUT R82, R73.reuse, 0x2, RZ, 0xfc, !PT ;  /* 0x0000000249527812 */ /* 0x040fe200078efcff */
        /* <DEDUP_REMOVED lines=10> */
[----:B------:R-:W-:Y:S01]  /*1290*/  UIADD3 UR49, UR50, -UR49, URZ ;  /* 0x8000003132317290 */ /* 0x000fe2000fffe03f */
[----:B------:R-:W-:Y:S01]  /*12a0*/  LOP3.LUT R88, R73, 0x32, RZ, 0xfc, !PT ;  /* 0x0000003249587812 */ /* 0x000fe200078efcff */
[----:B------:R-:W-:Y:S01]  /*12b0*/  UMOV UR36, URZ ;  /* 0x0000003f00247c82 */ /* 0x000fe20008000000 */
[----:B------:R-:W-:-:S09]  /*12c0*/  UMOV UR37, URZ ;  /* 0x0000003f00257c82 */ /* 0x000fd20008000000 */
.L_x_126:
[----:B0-----:R-:W0:Y:S01]  /*12d0*/  SHFL.IDX PT, R0, R80, RZ, 0x1f ;  /* 0x00001fff50007589 */ /* 0x001e2200000e0000 */
[----:B-1----:R-:W1:Y:S01]  /*12e0*/  S2UR UR6, SR_CgaCtaId ;  /* 0x00000000000679c3 */ /* 0x002e620000008800 */
[----:B------:R-:W-:Y:S01]  /*12f0*/  UMOV UR51, 0x400 ;  /* 0x0000040000337882 */ /* 0x000fe20000000000 */
[----:B0-----:R-:W-:Y:S01]  /*1300*/  R2UR UR4, R0 ;  /* 0x00000000000472ca */ /* 0x001fe200000e0000 */
[----:B-1----:R-:W-:-:S12]  /*1310*/  ULEA UR51, UR6, UR51, 0x18 ;  /* 0x0000003306337291 */ /* 0x002fd8000f8ec03f */
[----:B------:R-:W-:-:S04]  /*1320*/  ULEA.HI UR5, UR4, UR4, URZ, 0x1 ;  /* 0x0000000404057291 */ /* 0x000fc8000f8f083f */
[----:B------:R-:W-:-:S04]  /*1330*/  ULOP3.LUT UR5, UR5, 0x7fffe, URZ, 0xc0, !UPT ;  /* 0x0007fffe05057892 */ /* 0x000fc8000f8ec03f */
[----:B------:R-:W-:-:S03]  /*1340*/  UIADD3 UR5, UR4, -UR5, URZ ;  /* 0x8000000504057290 */ /* 0x000fc6000fffe03f */
[----:B------:R-:W-:Y:S01]  /*1350*/  ULDC UR4, c[0x0][0x28c] ;  /* 0x0000a30000047ab9 */ /* 0x000fe20000000800 */
[----:B------:R-:W-:Y:S01]  /*1360*/  ULEA UR5, UR5, UR51, 0xd ;  /* 0x0000003305057291 */ /* 0x000fe2000f8e683f */
[----:B------:R-:W-:-:S03]  /*1370*/  ISETP.LT.AND P0, PT, RZ, UR4, PT ;  /* 0x00000004ff007c0c */ /* 0x000fc6000bf01270 */
[----:B------:R-:W-:-:S04]  /*1380*/  UIADD3 UR5, UR5, 0x100, URZ ;  /* 0x0000010005057890 */ /* 0x000fc8000fffe03f */
[----:B------:R-:W-:-:S04]  /*1390*/  USHF.R.U32.HI UR5, URZ, 0x4, UR5 ;  /* 0x000000043f057899 */ /* 0x000fc80008011605 */
[----:B------:R-:W-:-:S04]  /*13a0*/  ULOP3.LUT UR5, UR5, 0x3fff, URZ, 0xc0, !UPT ;  /* 0x00003fff05057892 */ /* 0x000fc8000f8ec03f */
[----:B------:R-:W-:Y:S01]  /*13b0*/  ULOP3.LUT UR48, UR5, 0x10000, URZ, 0xfc, !UPT ;  /* 0x0001000005307892 */ /* 0x000fe2000f8efc3f */
[----:B--234-:R-:W-:Y:S11]  /*13c0*/  @P0 BRA `(.L_x_13) ;  /* 0x0000000000400947 */ /* 0x01cff60003800000 */
[----:B------:R-:W-:Y:S01]  /*13d0*/  MOV R0, 0x0 ;  /* 0x0000000000007802 */ /* 0x000fe20000000f00 */
[----:B------:R-:W-:Y:S01]  /*13e0*/  ULDC.64 UR4, c[0x4][0x68] ;  /* 0x01001a0000047ab9 */ /* 0x000fe20000000a00 */
[----:B------:R-:W-:Y:S01]  /*13f0*/  ULDC.64 UR6, c[0x4][0x8] ;  /* 0x0100020000067ab9 */ /* 0x000fe20000000a00 */
[----:B------:R-:W-:Y:S01]  /*1400*/  IMAD.U32 R4, RZ, RZ, UR4 ;  /* 0x00000004ff047e24 */ /* 0x000fe2000f8e00ff */
[----:B------:R0:W1:Y:S01]  /*1410*/  LDC.64 R14, c[0x4][R0] ;  /* 0x01000000000e7b82 */ /* 0x0000620000000a00 */
[----:B------:R-:W-:Y:S01]  /*1420*/  IMAD.U32 R5, RZ, RZ, UR5 ;  /* 0x00000005ff057e24 */ /* 0x000fe2000f8e00ff */
[----:B------:R-:W-:Y:S01]  /*1430*/  ULDC.64 UR4, c[0x4][0x70] ;  /* 0x01001c0000047ab9 */ /* 0x000fe20000000a00 */
[----:B------:R-:W-:Y:S02]  /*1440*/  IMAD.U32 R10, RZ, RZ, UR6 ;  /* 0x00000006ff0a7e24 */ /* 0x000fe4000f8e00ff */
[----:B------:R-:W-:Y:S02]  /*1450*/  IMAD.U32 R6, RZ, RZ, UR4 ;  /* 0x00000004ff067e24 */ /* 0x000fe4000f8e00ff */
[----:B------:R-:W-:-:S02]  /*1460*/  IMAD.U32 R7, RZ, RZ, UR5 ;  /* 0x00000005ff077e24 */ /* 0x000fc4000f8e00ff */
[----:B------:R-:W-:Y:S02]  /*1470*/  IMAD.U32 R11, RZ, RZ, UR7 ;  /* 0x00000007ff0b7e24 */ /* 0x000fe4000f8e00ff */
[----:B------:R-:W-:Y:S02]  /*1480*/  IMAD.MOV.U32 R8, RZ, RZ, 0x1e1 ;  /* 0x000001e1ff087424 */ /* 0x000fe400078e00ff */
[----:B------:R-:W-:Y:S02]  /*1490*/  IMAD.MOV.U32 R12, RZ, RZ, 0x1 ;  /* 0x00000001ff0c7424 */ /* 0x000fe400078e00ff */
[----:B0-----:R-:W-:-:S07]  /*14a0*/  IMAD.MOV.U32 R13, RZ, RZ, RZ ;  /* 0x000000ffff0d7224 */ /* 0x001fce00078e00ff */
[----:B------:R-:W-:-:S07]  /*14b0*/  LEPC R20, `(.L_x_13) ;  /* 0x000000001014794e */ /* 0x000fce0000000000 */
[----:B-1---5:R-:W-:Y:S05]  /*14c0*/  CALL.ABS.NOINC R14 ;  /* 0x000000000e007343 */ /* 0x022fea0003c00000 */
.L_x_13:
[----:B------:R-:W-:-:S13]  /*14d0*/  ISETP.NE.AND P0, PT, R90, 0x3, PT ;  /* 0x000000035a00780c */ /* 0x000fda0003f05270 */
[----:B------:R-:W-:Y:S05]  /*14e0*/  @!P0 BRA `(.L_x_14) ;  /* 0x0000000000048947 */ /* 0x000fea0003800000 */
[----:B------:R-:W-:Y:S01]  /*14f0*/  BPT.TRAP 0x1 ;  /* 0x000000040000795c */ /* 0x000fe20000300000 */
.L_x_14:
[----:B------:R-:W-:Y:S02]  /*1500*/  IMAD.U32 R3, RZ, RZ, UR37 ;  /* 0x00000025ff037e24 */ /* 0x000fe4000f8e00ff */
[----:B------:R-:W-:-:S03]  /*1510*/  IMAD.U32 R0, RZ, RZ, UR36 ;  /* 0x00000024ff007e24 */ /* 0x000fc6000f8e00ff */
[----:B------:R-:W-:Y:S02]  /*1520*/  LEA R3, R3, UR51, 0x3 ;  /* 0x0000003303037c11 */ /* 0x000fe4000f8e18ff */
[----:B------:R-:W-:-:S04]  /*1530*/  SHF.L.U32 R0, R0, 0x1f, RZ ;  /* 0x0000001f00007819 */ /* 0x000fc800000006ff */
[----:B------:R0:W1:Y:S01]  /*1540*/  SYNCS.PHASECHK.TRANS64.TRYWAIT P1, [R3+URZ], R0 ;  /* 0x00000000030075a7 */ /* 0x000062000802017f */
[----:B------:R-:W-:Y:S05]  /*1550*/  @!P0 BRA `(.L_x_15) ;  /* 0x0000000000048947 */ /* 0x000fea0003800000 */
[----:B------:R-:W-:Y:S01]  /*1560*/  BPT.TRAP 0x1 ;  /* 0x000000040000795c */ /* 0x000fe20000300000 */
.L_x_15:
[----:B------:R-:W-:-:S05]  /*1570*/  IMAD.U32 R4, RZ, RZ, UR49 ;  /* 0x00000031ff047e24 */ /* 0x000fca000f8e00ff */
[----:B------:R-:W-:Y:S01]  /*1580*/  ISETP.GE.AND P2, PT, R4, 0x1, PT ;  /* 0x000000010400780c */ /* 0x000fe20003f46270 */
[----:B-1----:R-:W-:-:S12]  /*1590*/  @P1 BRA `(.L_x_16) ;  /* 0x0000000000081947 */ /* 0x002fd80003800000 */
[----:B------:R-:W1:Y:S02]  /*15a0*/  SYNCS.PHASECHK.TRANS64.TRYWAIT P1, [R3+URZ], R0 ;  /* 0x00000000030075a7 */ /* 0x000e64000802017f */
[----:B-1----:R-:W-:Y:S05]  /*15b0*/  @!P1 BRA `(.L_x_17) ;  /* 0x0000006400609947 */ /* 0x002fea0003800000 */
.L_x_16:
[----:B------:R-:W-:Y:S05]  /*15c0*/  WARPSYNC.ALL ;  /* 0x0000000000007948 */ /* 0x000fea0003800000 */
[----:B------:R-:W-:Y:S01]  /*15d0*/  UIADD3 UR51, UR51, 0x30100, URZ ;  /* 0x0003010033337890 */ /* 0x000fe2000fffe03f */
[----:B------:R-:W-:Y:S01]  /*15e0*/  WARPGROUP.ARRIVE ;  /* 0x00000000000079c5 */ /* 0x000fe20000000000 */
[----:B------:R-:W-:Y:S02]  /*15f0*/  UIMAD UR10, UR37, 0xc00, UR48 ;  /* 0x00000c00250a78a4 */ /* 0x000fe4000f8e0230 */
[----:B------:R-:W-:Y:S01]  /*1600*/  USHF.R.U32.HI UR51, URZ, 0x4, UR51 ;  /* 0x000000043f337899 */ /* 0x000fe20008011633 */
[----:B------:R-:W-:Y:S01]  /*1610*/  UMOV UR5, 0x40000040 ;  /* 0x4000004000057882 */ /* 0x000fe20000000000 */
[----:B------:R-:W-:-:S02]  /*1620*/  UMOV UR7, 0x40000040 ;  /* 0x4000004000077882 */ /* 0x000fc40000000000 */
[----:B------:R-:W-:Y:S01]  /*1630*/  ULOP3.LUT UR8, UR51, 0x3fff, URZ, 0xc0, !UPT ;  /* 0x00003fff33087892 */ /* 0x000fe2000f8ec03f */
[----:B------:R-:W-:Y:S01]  /*1640*/  UMOV UR4, UR10 ;  /* 0x0000000a00047c82 */ /* 0x000fe20008000000 */
[----:B------:R-:W-:Y:S02]  /*1650*/  UIADD3 UR11, UR10, 0x400, URZ ;  /* 0x000004000a0b7890 */ /* 0x000fe4000fffe03f */
[----:B------:R-:W-:Y:S02]  /*1660*/  ULOP3.LUT UR8, UR8, 0x10000, URZ, 0xfc, !UPT ;  /* 0x0001000008087892 */ /* 0x000fe4000f8efc3f */
[----:B------:R-:W-:Y:S02]  /*1670*/  UIADD3 UR12, UR10, 0x800, URZ ;  /* 0x000008000a0c7890 */ /* 0x000fe4000fffe03f */
[----:B------:R-:W-:-:S07]  /*1680*/  ULEA UR9, UR37, UR8, 0x8 ;  /* 0x0000000825097291 */ /* 0x000fce000f8e403f */
[----:B------:R-:W-:Y:S02]  /*1690*/  UMOV UR6, UR9 ;  /* 0x0000000900067c82 */ /* 0x000fe40008000000 */
[----:B------:R-:W-:Y:S01]  /*16a0*/  HGMMA.64x32x16.F32.BF16 R56, gdesc[UR4], RZ, !UPT, gsb0 ;  /* 0x00600000043879f0 */ /* 0x000fe2000c0018ff */
[----:B------:R-:W-:Y:S01]  /*16b0*/  UMOV UR4, UR11 ;  /* 0x0000000b00047c82 */ /* 0x000fe20008000000 */
[----:B------:R-:W-:Y:S01]  /*16c0*/  UMOV UR5, 0x40000040 ;  /* 0x4000004000057882 */ /* 0x000fe20000000000 */
[----:B------:R-:W-:Y:S01]  /*16d0*/  UIADD3 UR11, UR10, 0x402, URZ ;  /* 0x000004020a0b7890 */ /* 0x000fe2000fffe03f */
[----:B------:R-:W-:Y:S02]  /*16e0*/  WARPGROUP.DEPBAR.LE gsb0, 0x0 ;  /* 0x00008000000079c5 */ /* 0x000fe40000010000 */
[----:B------:R-:W-:-:S06]  /*16f0*/  WARPGROUP.ARRIVE ;  /* 0x00000000000079c5 */ /* 0x000fcc0000000000 */
[----:B------:R-:W-:Y:S01]  /*1700*/  HGMMA.64x32x16.F32.BF16 R40, gdesc[UR4], RZ, !UPT, gsb0 ;  /* 0x00600000042879f0 */ /* 0x000fe2000c0018ff */
[----:B------:R-:W-:Y:S01]  /*1710*/  UMOV UR4, UR12 ;  /* 0x0000000c00047c82 */ /* 0x000fe20008000000 */
[----:B------:R-:W-:Y:S01]  /*1720*/  UMOV UR5, 0x40000040 ;  /* 0x4000004000057882 */ /* 0x000fe20000000000 */
[----:B------:R-:W-:Y:S01]  /*1730*/  UIADD3 UR12, UR10, 0x802, URZ ;  /* 0x000008020a0c7890 */ /* 0x000fe2000fffe03f */
[----:B------:R-:W-:Y:S02]  /*1740*/  WARPGROUP.DEPBAR.LE gsb0, 0x0 ;  /* 0x00008000000079c5 */ /* 0x000fe40000010000 */
[----:B------:R-:W-:-:S06]  /*1750*/  WARPGROUP.ARRIVE ;  /* 0x00000000000079c5 */ /* 0x000fcc0000000000 */
[----:B------:R-:W-:Y:S01]  /*1760*/  HGMMA.64x32x16.F32.BF16 R24, gdesc[UR4], RZ, !UPT, gsb0 ;  /* 0x00600000041879f0 */ /* 0x000fe2000c0018ff */
[----:B------:R-:W-:Y:S02]  /*1770*/  UIADD3 UR4, UR10, 0x2, URZ ;  /* 0x000000020a047890 */ /* 0x000fe4000fffe03f */
[----:B------:R-:W-:Y:S01]  /*1780*/  UIADD3 UR6, UR9, 0x2, URZ ;  /* 0x0000000209067890 */ /* 0x000fe2000fffe03f */
[----:B------:R-:W-:Y:S01]  /*1790*/  UMOV UR5, 0x40000040 ;  /* 0x4000004000057882 */ /* 0x000fe20000000000 */
[----:B------:R-:W-:Y:S01]  /*17a0*/  UMOV UR7, 0x40000040 ;  /* 0x4000004000077882 */ /* 0x000fe20000000000 */
[----:B------:R-:W-:Y:S02]  /*17b0*/  WARPGROUP.DEPBAR.LE gsb0, 0x0 ;  /* 0x00008000000079c5 */ /* 0x000fe40000010000 */
[----:B------:R-:W-:-:S06]  /*17c0*/  WARPGROUP.ARRIVE ;  /* 0x00000000000079c5 */ /* 0x000fcc0000000000 */
[----:B------:R-:W-:Y:S01]  /*17d0*/  HGMMA.64x32x16.F32.BF16 R56, gdesc[UR4], R56, gsb0 ;  /* 0x00600000043879f0 */ /* 0x000fe20008001838 */
[----:B------:R-:W-:Y:S01]  /*17e0*/  UMOV UR4, UR11 ;  /* 0x0000000b00047c82 */ /* 0x000fe20008000000 */
[----:B------:R-:W-:Y:S01]  /*17f0*/  UMOV UR5, 0x40000040 ;  /* 0x4000004000057882 */ /* 0x000fe20000000000 */
[----:B------:R-:W-:Y:S01]  /*1800*/  UIADD3 UR11, UR10, 0x404, URZ ;  /* 0x000004040a0b7890 */ /* 0x000fe2000fffe03f */
        /* <DEDUP_REMOVED lines=26> */
[----:B------:R-:W-:Y:S02]  /*19b0*/  UIADD3 UR4, UR10, 0x6, URZ ;  /* 0x000000060a047890 */ /* 0x000fe4000fffe03f */
[----:B------:R-:W-:Y:S01]  /*19c0*/  UIADD3 UR6, UR9, 0x6, URZ ;  /* 0x0000000609067890 */ /* 0x000fe2000fffe03f */
[----:B------:R-:W-:Y:S01]  /*19d0*/  UMOV UR5, 0x40000040 ;  /* 0x4000004000057882 */ /* 0x000fe20000000000 */
[----:B------:R-:W-:Y:S01]  /*19e0*/  UMOV UR7, 0x40000040 ;  /* 0x4000004000077882 */ /* 0x000fe20000000000 */
[----:B------:R-:W-:Y:S02]  /*19f0*/  UIADD3 UR9, UR10, 0x406, URZ ;  /* 0x000004060a097890 */ /* 0x000fe4000fffe03f */
[----:B------:R-:W-:Y:S01]  /*1a00*/  UIADD3 UR10, UR10, 0x806, URZ ;  /* 0x000008060a0a7890 */ /* 0x000fe2000fffe03f */
        /* <DEDUP_REMOVED lines=12> */
[----:B------:R-:W-:Y:S03]  /*1ad0*/  HGMMA.64x32x16.F32.BF16 R24, gdesc[UR4], R24, gsb0 ;  /* 0x00600000041879f0 */ /* 0x000fe60008001818 */
[----:B------:R-:W-:Y:S02]  /*1ae0*/  WARPGROUP.DEPBAR.LE gsb0, 0x0 ;  /* 0x00008000000079c5 */ /* 0x000fe40000010000 */
[----:B------:R-:W-:Y:S05]  /*1af0*/  @!P2 BRA `(.L_x_18) ;  /* 0x0000000400dca947 */ /* 0x000fea0003800000 */
[----:B------:R-:W-:Y:S01]  /*1b00*/  UIADD3 UR11, UR37, 0x1, URZ ;  /* 0x00000001250b7890 */ /* 0x000fe2000fffe03f */
[----:B01----:R-:W-:Y:S01]  /*1b10*/  IMAD.U32 R0, RZ, RZ, UR49 ;  /* 0x00000031ff007e24 */ /* 0x003fe2000f8e00ff */
[----:B------:R-:W-:Y:S02]  /*1b20*/  UMOV UR10, UR37 ;  /* 0x00000025000a7c82 */ /* 0x000fe40008000000 */
[----:B------:R-:W-:-:S04]  /*1b30*/  UISETP.NE.AND UP0, UPT, UR11, 0x4, UPT ;  /* 0x000000040b00788c */ /* 0x000fc8000bf05270 */
[----:B------:R-:W-:Y:S02]  /*1b40*/  USEL UR4, URZ, 0x1, UP0 ;  /* 0x000000013f047887 */ /* 0x000fe40008000000 */
[----:B------:R-:W-:Y:S02]  /*1b50*/  USEL UR11, UR11, URZ, UP0 ;  /* 0x0000003f0b0b7287 */ /* 0x000fe40008000000 */
[----:B------:R-:W-:-:S06]  /*1b60*/  ULOP3.LUT UR4, UR36, UR4, URZ, 0x3c, !UPT ;  /* 0x0000000424047292 */ /* 0x000fcc000f8e3c3f */
[----:B------:R-:W-:-:S07]  /*1b70*/  IMAD.U32 R5, RZ, RZ, UR4 ;  /* 0x00000004ff057e24 */ /* 0x000fce000f8e00ff */
.L_x_25:
[----:B01----:R-:W-:Y:S05]  /*1b80*/  @!P0 BRA `(.L_x_19) ;  /* 0x0000000000048947 */ /* 0x003fea0003800000 */
[----:B------:R-:W-:Y:S01]  /*1b90*/  BPT.TRAP 0x1 ;  /* 0x000000040000795c */ /* 0x000fe20000300000 */
.L_x_19:
[----:B------:R-:W0:Y:S01]  /*1ba0*/  S2UR UR4, SR_CgaCtaId ;  /* 0x00000000000479c3 */ /* 0x000e220000008800 */
[----:B------:R-:W-:Y:S01]  /*1bb0*/  UMOV UR9, 0x400 ;  /* 0x0000040000097882 */ /* 0x000fe20000000000 */
[----:B------:R-:W-:Y:S01]  /*1bc0*/  SHF.L.U32 R3, R5, 0x1f, RZ ;  /* 0x0000001f05037819 */ /* 0x000fe200000006ff */
[----:B0-----:R-:W-:-:S04]  /*1bd0*/  ULEA UR9, UR4, UR9, 0x18 ;  /* 0x0000000904097291 */ /* 0x001fc8000f8ec03f */
[----:B------:R-:W-:-:S09]  /*1be0*/  ULEA UR4, UR11, UR9, 0x3 ;  /* 0x000000090b047291 */ /* 0x000fd2000f8e183f */
[----:B------:R0:W1:Y:S01]  /*1bf0*/  SYNCS.PHASECHK.TRANS64.TRYWAIT P1, [UR4], R3 ;  /* 0x00000003ff0075a7 */ /* 0x0000620008020144 */
[----:B------:R-:W-:Y:S05]  /*1c00*/  @!P0 BRA `(.L_x_20) ;  /* 0x0000000000048947 */ /* 0x000fea0003800000 */
[----:B------:R-:W-:Y:S01]  /*1c10*/  BPT.TRAP 0x1 ;  /* 0x000000040000795c */ /* 0x000fe20000300000 */
.L_x_20:
[----:B-1----:R-:W-:Y:S05]  /*1c20*/  @P1 BRA `(.L_x_21) ;  /* 0x0000000000081947 */ /* 0x002fea0003800000 */
[----:B------:R-:W1:Y:S02]  /*1c30*/  SYNCS.PHASECHK.TRANS64.TRYWAIT P1, [UR4], R3 ;  /* 0x00000003ff0075a7 */ /* 0x000e640008020144 */
[----:B-1----:R-:W-:Y:S05]  /*1c40*/  @!P1 BRA `(.L_x_22) ;  /* 0x0000005c00d09947 */ /* 0x002fea0003800000 */
.L_x_21:
[----:B------:R-:W-:Y:S01]  /*1c50*/  ULEA UR13, UR11, UR8, 0x8 ;  /* 0x000000080b0d7291 */ /* 0x000fe2000f8e403f */
[----:B------:R-:W-:Y:S01]  /*1c60*/  WARPGROUP.ARRIVE ;  /* 0x00000000000079c5 */ /* 0x000fe20000000000 */
[----:B------:R-:W-:Y:S01]  /*1c70*/  UIMAD UR12, UR11, 0xc00, UR48 ;  /* 0x00000c000b0c78a4 */ /* 0x000fe2000f8e0230 */
[----:B------:R-:W-:Y:S01]  /*1c80*/  UMOV UR7, 0x40000040 ;  /* 0x4000004000077882 */ /* 0x000fe20000000000 */
[----:B------:R-:W-:Y:S02]  /*1c90*/  UMOV UR5, 0x40000040 ;  /* 0x4000004000057882 */ /* 0x000fe40000000000 */
[----:B------:R-:W-:Y:S01]  /*1ca0*/  UIADD3 UR14, UR12, 0x400, URZ ;  /* 0x000004000c0e7890 */ /* 0x000fe2000fffe03f */
[----:B------:R-:W-:Y:S02]  /*1cb0*/  UMOV UR6, UR13 ;  /* 0x0000000d00067c82 */ /* 0x000fe40008000000 */
[----:B------:R-:W-:Y:S01]  /*1cc0*/  UMOV UR4, UR12 ;  /* 0x0000000c00047c82 */ /* 0x000fe20008000000 */
[----:B------:R-:W-:Y:S01]  /*1cd0*/  UIADD3 UR15, UR12, 0x800, URZ ;  /* 0x000008000c0f7890 */ /* 0x000fe2000fffe03f */
[----:B------:R-:W-:Y:S01]  /*1ce0*/  HGMMA.64x32x16.F32.BF16 R56, gdesc[UR4], R56, gsb0 ;  /* 0x00600000043879f0 */ /* 0x000fe20008001838 */
[----:B------:R-:W-:Y:S01]  /*1cf0*/  UMOV UR5, 0x40000040 ;  /* 0x4000004000057882 */ /* 0x000fe20000000000 */
[----:B------:R-:W-:Y:S01]  /*1d00*/  UMOV UR4, UR14 ;  /* 0x0000000e00047c82 */ /* 0x000fe20008000000 */
[----:B------:R-:W-:Y:S01]  /*1d10*/  UIADD3 UR14, UR12, 0x402, URZ ;  /* 0x000004020c0e7890 */ /* 0x000fe2000fffe03f */
[----:B------:R-:W-:-:S02]  /*1d20*/  WARPGROUP.DEPBAR.LE gsb0, 0x0 ;  /* 0x00008000000079c5 */ /* 0x000fc40000010000 */
        /* <DEDUP_REMOVED lines=65> */
[----:B------:R-:W-:Y:S01]  /*2140*/  BPT.TRAP 0x1 ;  /* 0x000000040000795c */ /* 0x000fe20000300000 */
.L_x_23:
[----:B------:R-:W-:Y:S01]  /*2150*/  ULEA UR9, UR10, UR9, 0x3 ;  /* 0x000000090a097291 */ /* 0x000fe2000f8e183f */
[----:B------:R-:W-:-:S03]  /*2160*/  ISETP.GT.U32.AND P1, PT, R18, 0x1, PT ;  /* 0x000000011200780c */ /* 0x000fc60003f24070 */
[----:B------:R-:W-:-:S04]  /*2170*/  UIADD3 UR9, UR9, 0x20, URZ ;  /* 0x0000002009097890 */ /* 0x000fc8000fffe03f */
[----:B------:R-:W-:-:S09]  /*2180*/  UPRMT UR9, URZ, 0x654, UR9 ;  /* 0x000006543f097896 */ /* 0x000fd20008000009 */
[----:B------:R-:W-:Y:S01]  /*2190*/  SYNCS.ARRIVE.TRANS64.RED.A1T0 RZ, [UR9], RZ ;  /* 0x000000ffffff79a7 */ /* 0x000fe20008100409 */
[----:B------:R-:W-:Y:S05]  /*21a0*/  @P1 BRA `(.L_x_24) ;  /* 0x0000000000041947 */ /* 0x000fea0003800000 */
[----:B------:R-:W-:Y:S01]  /*21b0*/  BPT.TRAP 0x1 ;  /* 0x000000040000795c */ /* 0x000fe20000300000 */
.L_x_24:
[----:B------:R-:W-:Y:S01]  /*21c0*/  UIADD3 UR11, UR11, 0x1, URZ ;  /* 0x000000010b0b7890 */ /* 0x000fe2000fffe03f */
[C---:B------:R-:W-:Y:S01]  /*21d0*/  ISETP.GT.AND P1, PT, R0.reuse, 0x1, PT ;  /* 0x000000010000780c */ /* 0x040fe20003f24270 */
[----:B------:R-:W-:Y:S01]  /*21e0*/  UIADD3 UR10, UR10, 0x1, URZ ;  /* 0x000000010a0a7890 */ /* 0x000fe2000fffe03f */
[----:B------:R-:W-:Y:S01]  /*21f0*/  VIADD R0, R0, 0xffffffff ;  /* 0xffffffff00007836 */ /* 0x000fe20000000000 */
[----:B------:R-:W-:Y:S02]  /*2200*/  UISETP.NE.AND UP0, UPT, UR11, 0x4, UPT ;  /* 0x000000040b00788c */ /* 0x000fe4000bf05270 */
[----:B------:R-:W-:Y:S02]  /*2210*/  UISETP.NE.AND UP1, UPT, UR10, 0x4, UPT ;  /* 0x000000040a00788c */ /* 0x000fe4000bf25270 */
[----:B------:R-:W-:Y:S02]  /*2220*/  USEL UR4, URZ, 0x1, UP0 ;  /* 0x000000013f047887 */ /* 0x000fe40008000000 */
[----:B------:R-:W-:-:S02]  /*2230*/  USEL UR11, UR11, URZ, UP0 ;  /* 0x0000003f0b0b7287 */ /* 0x000fc40008000000 */
[----:B------:R-:W-:Y:S02]  /*2240*/  USEL UR10, UR10, URZ, UP1 ;  /* 0x0000003f0a0a7287 */ /* 0x000fe40008800000 */
[----:B------:R-:W-:Y:S01]  /*2250*/  LOP3.LUT R5, R5, UR4, RZ, 0x3c, !PT ;  /* 0x0000000405057c12 */ /* 0x000fe2000f8e3cff */
[----:B------:R-:W-:Y:S09]  /*2260*/  @P1 BRA `(.L_x_25) ;  /* 0xfffffff800441947 */ /* 0x000ff2000383ffff */
.L_x_18:
[----:B01----:R-:W0:Y:S02]  /*2270*/  LDC R0, c[0x0][0x28c] ;  /* 0x0000a300ff007b82 */ /* 0x003e240000000800 */
[----:B0-----:R-:W-:-:S13]  /*2280*/  ISETP.GE.AND P1, PT, R0, 0x1, PT ;  /* 0x000000010000780c */ /* 0x001fda0003f26270 */
[----:B------:R-:W-:Y:S05]  /*2290*/  @!P1 BRA `(.L_x_26) ;  /* 0x0000000000389947 */ /* 0x000fea0003800000 */
[----:B------:R-:W-:Y:S05]  /*22a0*/  @!P0 BRA `(.L_x_27) ;  /* 0x0000000000048947 */ /* 0x000fea0003800000 */
[----:B------:R-:W-:Y:S01]  /*22b0*/  BPT.TRAP 0x1 ;  /* 0x000000040000795c */ /* 0x000fe20000300000 */
.L_x_27:
[----:B------:R-:W0:Y:S01]  /*22c0*/  S2UR UR6, SR_CgaCtaId ;  /* 0x00000000000679c3 */ /* 0x000e220000008800 */
[----:B------:R-:W-:Y:S01]  /*22d0*/  UIADD3 UR4, UR49, UR37, URZ ;  /* 0x0000002531047290 */ /* 0x000fe2000fffe03f */
[----:B------:R-:W-:Y:S01]  /*22e0*/  ISETP.GT.U32.AND P0, PT, R18, 0x1, PT ;  /* 0x000000011200780c */ /* 0x000fe20003f04070 */
[----:B------:R-:W-:Y:S02]  /*22f0*/  UMOV UR5, 0x400 ;  /* 0x0000040000057882 */ /* 0x000fe40000000000 */
[----:B------:R-:W-:-:S04]  /*2300*/  USHF.L.U32 UR4, UR4, 0x3, URZ ;  /* 0x0000000304047899 */ /* 0x000fc8000800063f */
[----:B------:R-:W-:Y:S02]  /*2310*/  ULOP3.LUT UR4, UR4, 0x18, URZ, 0xc0, !UPT ;  /* 0x0000001804047892 */ /* 0x000fe4000f8ec03f */
[----:B0-----:R-:W-:-:S04]  /*2320*/  ULEA UR5, UR6, UR5, 0x18 ;  /* 0x0000000506057291 */ /* 0x001fc8000f8ec03f */
[----:B------:R-:W-:-:S04]  /*2330*/  UIADD3 UR4, UR5, 0x20, UR4 ;  /* 0x0000002005047890 */ /* 0x000fc8000fffe004 */
[----:B------:R-:W-:-:S09]  /*2340*/  UPRMT UR4, URZ, 0x654, UR4 ;  /* 0x000006543f047896 */ /* 0x000fd20008000004 */
[----:B------:R-:W-:Y:S01]  /*2350*/  SYNCS.ARRIVE.TRANS64.RED.A1T0 RZ, [UR4], RZ ;  /* 0x000000ffffff79a7 */ /* 0x000fe20008100404 */
[----:B------:R-:W-:Y:S05]  /*2360*/  @P0 BRA `(.L_x_26) ;  /* 0x0000000000040947 */ /* 0x000fea0003800000 */
[----:B------:R-:W-:Y:S01]  /*2370*/  BPT.TRAP 0x1 ;  /* 0x000000040000795c */ /* 0x000fe20000300000 */
.L_x_26:
[----:B------:R-:W-:Y:S01]  /*2380*/  UIADD3 UR37, UR50, UR37, URZ ;  /* 0x0000002532257290 */ /* 0x000fe2000fffe03f */
[----:B------:R-:W-:Y:S01]  /*2390*/  IMAD.SHL.U32 R3, R92, 0x20, RZ ;  /* 0x000000205c037824 */ /* 0x000fe200078e00ff */
[----:B------:R-:W-:Y:S01]  /*23a0*/  ULDC UR10, c[0x0][0x288] ;  /* 0x0000a200000a7ab9 */ /* 0x000fe20000000800 */
[----:B------:R-:W-:Y:S01]  /*23b0*/  SHF.R.S32.HI R9, RZ, 0x1f, R91 ;  /* 0x0000001fff097819 */ /* 0x000fe2000001145b */
[----:B------:R-:W-:Y:S01]  /*23c0*/  USHF.R.U32.HI UR4, URZ, 0x2, UR37 ;  /* 0x000000023f047899 */ /* 0x000fe20008011625 */
[----:B------:R-:W-:Y:S01]  /*23d0*/  IMAD R6, R93, 0x180, RZ ;  /* 0x000001805d067824 */ /* 0x000fe200078e02ff */
[C---:B------:R-:W-:Y:S01]  /*23e0*/  LOP3.LUT R12, R3.reuse, 0x6, R79, 0xf8, !PT ;  /* 0x00000006030c7812 */ /* 0x040fe200078ef84f */
[----:B------:R-:W-:Y:S01]  /*23f0*/  ULDC.64 UR6, c[0x0][0x5d0] ;  /* 0x0001740000067ab9 */ /* 0x000fe20000000a00 */
[----:B------:R-:W-:Y:S01]  /*2400*/  ULOP3.LUT UR4, UR4, 0x1, URZ, 0xc0, !UPT ;  /* 0x0000000104047892 */ /* 0x000fe2000f8ec03f */
[----:B------:R-:W-:Y:S01]  /*2410*/  ISETP.GE.AND P0, PT, R3, UR10, PT ;  /* 0x0000000a03007c0c */ /* 0x000fe2000bf06270 */
[----:B------:R-:W-:Y:S01]  /*2420*/  ULDC UR11, c[0x0][0x284] ;  /* 0x0000a100000b7ab9 */ /* 0x000fe20000000800 */
[----:B------:R-:W-:Y:S01]  /*2430*/  SHF.R.S32.HI R13, RZ, 0x1f, R12 ;  /* 0x0000001fff0d7819 */ /* 0x000fe2000001140c */
[----:B------:R-:W-:Y:S01]  /*2440*/  IMAD R0, R9, UR6, RZ ;  /* 0x0000000609007c24 */ /* 0x000fe2000f8e02ff */
[----:B------:R-:W-:Y:S01]  /*2450*/  UISETP.GT.U32.AND UP1, UPT, UR37, 0x3, UPT ;  /* 0x000000032500788c */ /* 0x000fe2000bf24070 */
[----:B------:R-:W-:Y:S01]  /*2460*/  ISETP.GE.OR P0, PT, R6, UR11, P0 ;  /* 0x0000000b06007c0c */ /* 0x000fe20008706670 */
[----:B------:R-:W-:Y:S01]  /*2470*/  UISETP.NE.U32.AND UP0, UPT, UR4, 0x1, UPT ;  /* 0x000000010400788c */ /* 0x000fe2000bf05070 */
[C---:B------:R-:W-:Y:S01]  /*2480*/  IMAD R7, R91.reuse, UR7, R0 ;  /* 0x000000075b077c24 */ /* 0x040fe2000f8e0200 */
[----:B------:R-:W-:Y:S01]  /*2490*/  UISETP.LT.U32.AND UP1, UPT, UR50, 0x4, UP1 ;  /* 0x000000043200788c */ /* 0x000fe20008f21070 */
[----:B------:R-:W-:Y:S01]  /*24a0*/  IMAD.WIDE.U32 R4, R91, UR6, R12 ;  /* 0x000000065b047c25 */ /* 0x000fe2000f8e000c */
[----:B------:R-:W-:Y:S01]  /*24b0*/  UISETP.GT.U32.AND UP0, UPT, UR50, 0x3, !UP0 ;  /* 0x000000033200788c */ /* 0x000fe2000c704070 */
[----:B------:R-:W-:-:S02]  /*24c0*/  ULDC.64 UR8, c[0x0][0x5c8] ;  /* 0x0001720000087ab9 */ /* 0x000fc40000000a00 */
[----:B------:R-:W-:Y:S01]  /*24d0*/  IMAD.WIDE R92, R93, 0x180, R22 ;  /* 0x000001805d5c7825 */ /* 0x000fe200078e0216 */
[----:B------:R-:W-:Y:S02]  /*24e0*/  USEL UR5, URZ, 0x1, !UP1 ;  /* 0x000000013f057887 */ /* 0x000fe4000c800000 */
[----:B------:R-:W-:Y:S01]  /*24f0*/  USEL UR4, URZ, 0x1, !UP0 ;  /* 0x000000013f047887 */ /* 0x000fe2000c000000 */
[----:B------:R-:W-:Y:S01]  /*2500*/  IMAD.IADD R5, R5, 0x1, R7 ;  /* 0x0000000105057824 */ /* 0x000fe200078e0207 */
[----:B------:R-:W-:Y:S01]  /*2510*/  ULOP3.LUT UR37, UR37, 0x3, URZ, 0xc0, !UPT ;  /* 0x0000000325257892 */ /* 0x000fe2000f8ec03f */
[----:B------:R-:W-:Y:S01]  /*2520*/  IMAD R7, R93, UR8, RZ ;  /* 0x000000085d077c24 */ /* 0x000fe2000f8e02ff */
[----:B------:R-:W-:Y:S01]  /*2530*/  ULOP3.LUT UR36, UR4, UR36, UR5, 0x96, !UPT ;  /* 0x0000002404247292 */ /* 0x000fe2000f8e9605 */
[----:B------:R-:W-:-:S04]  /*2540*/  IMAD.WIDE.U32 R94, R92, UR8, R4 ;  /* 0x000000085c5e7c25 */ /* 0x000fc8000f8e0004 */
[----:B------:R-:W-:Y:S02]  /*2550*/  IMAD R7, R92, UR9, R7 ;  /* 0x000000095c077c24 */ /* 0x000fe4000f8e0207 */
[----:B------:R-:W-:Y:S01]  /*2560*/  IMAD.MOV.U32 R0, RZ, RZ, -0x1 ;  /* 0xffffffffff007424 */ /* 0x000fe200078e00ff */
[----:B------:R-:W-:Y:S06]  /*2570*/  @P0 BRA `(.L_x_28) ;  /* 0x0000003800740947 */ /* 0x000fec0003800000 */
[----:B-----5:R-:W-:Y:S01]  /*2580*/  FSETP.NEU.AND P1, PT, R72, RZ, PT ;  /* 0x000000ff4800720b */ /* 0x020fe20003f2d000 */
[----:B------:R-:W-:Y:S01]  /*2590*/  IMAD.IADD R4, R89, 0x1, -R6 ;  /* 0x0000000159047824 */ /* 0x000fe200078e0a06 */
[----:B------:R-:W-:Y:S01]  /*25a0*/  BSSY B0, `(.L_x_28) ;  /* 0x000039a000007945 */ /* 0x000fe20003800000 */
[----:B------:R-:W-:Y:S02]  /*25b0*/  IMAD.IADD R3, R78, 0x1, -R3 ;  /* 0x000000014e037824 */ /* 0x000fe400078e0a03 */
[----:B------:R-:W-:Y:S01]  /*25c0*/  IMAD.IADD R103, R95, 0x1, R7 ;  /* 0x000000015f677824 */ /* 0x000fe200078e0207 */
[----:B------:R-:W-:-:S04]  /*25d0*/  ISETP.GT.AND P0, PT, R4, RZ, PT ;  /* 0x000000ff0400720c */ /* 0x000fc80003f04270 */
[----:B------:R-:W-:-:S03]  /*25e0*/  ISETP.GT.AND P2, PT, R3, RZ, P0 ;  /* 0x000000ff0300720c */ /* 0x000fc60000744270 */
[----:B------:R-:W-:Y:S10]  /*25f0*/  @!P1 BRA `(.L_x_29) ;  /* 0x00000028002c9947 */ /* 0x000ff40003800000 */
[----:B------:R-:W0:Y:S01]  /*2600*/  LDC.64 R98, c[0x0][0x5b8] ;  /* 0x00016e00ff627b82 */ /* 0x000e220000000a00 */
[----:B------:R-:W-:-:S07]  /*2610*/  ULDC.64 UR4, c[0x0][0x5c0] ;  /* 0x0001700000047ab9 */ /* 0x000fce0000000a00 */
[----:B------:R-:W1:Y:S08]  /*2620*/  LDC.64 R104, c[0x0][0x5b0] ;  /* 0x00016c00ff687b82 */ /* 0x000e700000000a00 */
[----:B------:R-:W2:Y:S01]  /*2630*/  LDC.64 R100, c[0x0][0x5a8] ;  /* 0x00016a00ff647b82 */ /* 0x000ea20000000a00 */
[-C--:B0-----:R-:W-:Y:S02]  /*2640*/  IMAD R6, R9, R98.reuse, RZ ;  /* 0x0000006209067224 */ /* 0x081fe400078e02ff */
[----:B------:R-:W-:-:S04]  /*2650*/  IMAD.WIDE.U32 R96, R91, R98, R12 ;  /* 0x000000625b607225 */ /* 0x000fc800078e000c */
[----:B------:R-:W-:Y:S02]  /*2660*/  IMAD R95, R91, R99, R6 ;  /* 0x000000635b5f7224 */ /* 0x000fe400078e0206 */
[-C--:B-1----:R-:W-:Y:S02]  /*2670*/  IMAD R5, R93, R104.reuse, RZ ;  /* 0x000000685d057224 */ /* 0x082fe400078e02ff */
[----:B------:R-:W-:Y:S02]  /*2680*/  IMAD.IADD R11, R97, 0x1, R95 ;  /* 0x00000001610b7824 */ /* 0x000fe400078e025f */
[----:B------:R-:W-:Y:S02]  /*2690*/  IMAD.MOV.U32 R10, RZ, RZ, R96 ;  /* 0x000000ffff0a7224 */ /* 0x000fe400078e0060 */
[C---:B------:R-:W-:Y:S02]  /*26a0*/  IMAD R99, R92.reuse, R105, R5 ;  /* 0x000000695c637224 */ /* 0x040fe400078e0205 */
[----:B------:R-:W-:-:S04]  /*26b0*/  IMAD.WIDE.U32 R8, R92, R104, R10 ;  /* 0x000000685c087225 */ /* 0x000fc800078e000a */
[----:B------:R-:W-:Y:S01]  /*26c0*/  IMAD.IADD R5, R9, 0x1, R99 ;  /* 0x0000000109057824 */ /* 0x000fe200078e0263 */
[----:B--2---:R-:W-:-:S04]  /*26d0*/  LEA R6, P1, R8, R100, 0x1 ;  /* 0x0000006408067211 */ /* 0x004fc800078208ff */
[----:B------:R-:W-:-:S05]  /*26e0*/  LEA.HI.X R7, R8, R101, R5, 0x1, P1 ;  /* 0x0000006508077211 */ /* 0x000fca00008f0c05 */
[----:B------:R-:W2:Y:S01]  /*26f0*/  @P2 LDG.E.LTC128B.U16 R5, desc[UR54][R6.64] ;  /* 0x0000003606052981 */ /* 0x000ea2000c1e1520 */
[----:B------:R-:W-:Y:S01]  /*2700*/  LEA R8, P1, R94, UR4, 0x1 ;  /* 0x000000045e087c11 */ /* 0x000fe2000f8208ff */
[----:B------:R-:W-:Y:S01]  /*2710*/  IMAD.WIDE.U32 R14, R92, R104, R12 ;  /* 0x000000685c0e7225 */ /* 0x000fe200078e000c */
[----:B------:R-:W-:Y:S01]  /*2720*/  ISETP.GT.AND P3, PT, R3, 0x1, P0 ;  /* 0x000000010300780c */ /* 0x000fe20000764270 */
[----:B------:R-:W-:Y:S02]  /*2730*/  BSSY B1, `(.L_x_30) ;  /* 0x0000010000017945 */ /* 0x000fe40003800000 */
[----:B------:R-:W-:Y:S02]  /*2740*/  IMAD.IADD R15, R99, 0x1, R15 ;  /* 0x00000001630f7824 */ /* 0x000fe400078e020f */
[----:B------:R-:W-:-:S04]  /*2750*/  IMAD.WIDE.U32 R20, R91, R98, R14 ;  /* 0x000000625b147225 */ /* 0x000fc800078e000e */
[----:B------:R-:W-:Y:S01]  /*2760*/  IMAD.IADD R15, R95, 0x1, R21 ;  /* 0x000000015f0f7824 */ /* 0x000fe200078e0215 */
[----:B------:R-:W-:Y:S01]  /*2770*/  SHF.L.U64.HI R21, R104, 0x3, R105 ;  /* 0x0000000368157819 */ /* 0x000fe20000010269 */
[----:B--2---:R-:W-:-:S04]  /*2780*/  IMAD.U32 R9, R5, 0x10000, RZ ;  /* 0x0001000005097824 */ /* 0x004fc800078e00ff */
[----:B------:R-:W-:-:S04]  /*2790*/  FMUL R9, R9, R72 ;  /* 0x0000004809097220 */ /* 0x000fc80000400000 */
[----:B------:R-:W-:-:S05]  /*27a0*/  FFMA R9, R56, R19, R9 ;  /* 0x0000001338097223 */ /* 0x000fca0000000009 */
[----:B------:R-:W-:Y:S02]  /*27b0*/  F2FP.BF16.F32.PACK_AB R56, RZ, R9 ;  /* 0x00000009ff38723e */ /* 0x000fe400000010ff */
[----:B------:R-:W-:Y:S02]  /*27c0*/  LEA.HI.X R9, R94, UR5, R103, 0x1, P1 ;  /* 0x000000055e097c11 */ /* 0x000fe400088f0c67 */
[----:B------:R-:W-:-:S03]  /*27d0*/  LEA R14, P1, R20, R100, 0x1 ;  /* 0x00000064140e7211 */ /* 0x000fc600078208ff */
[----:B------:R0:W-:Y:S01]  /*27e0*/  @P2 STG.E.U16 desc[UR54][R8.64], R56 ;  /* 0x0000003808002986 */ /* 0x0001e2000c101536 */
[----:B------:R-:W-:Y:S01]  /*27f0*/  LEA.HI.X R15, R20, R101, R15, 0x1, P1 ;  /* 0x00000065140f7211 */ /* 0x000fe200008f0c0f */
[----:B------:R-:W-:Y:S01]  /*2800*/  IMAD.SHL.U32 R20, R104, 0x8, RZ ;  /* 0x0000000868147824 */ /* 0x000fe200078e00ff */
[----:B------:R-:W-:Y:S07]  /*2810*/  @!P3 BRA `(.L_x_31) ;  /* 0x000000000004b947 */ /* 0x000fee0003800000 */
[----:B------:R1:W5:Y:S02]  /*2820*/  LDG.E.LTC128B.U16 R5, desc[UR54][R14.64+0x2] ;  /* 0x000002360e057981 */ /* 0x000364000c1e1520 */
.L_x_31:
[----:B------:R-:W-:Y:S05]  /*2830*/  BSYNC B1 ;  /* 0x0000000000017941 */ /* 0x000fea0003800000 */
.L_x_30:
[----:B------:R-:W-:Y:S01]  /*2840*/  IMAD.WIDE.U32 R20, R92, R104, R20 ;  /* 0x000000685c147225 */ /* 0x000fe200078e0014 */
[----:B------:R-:W-:Y:S02]  /*2850*/  ISETP.GT.AND P1, PT, R4, 0x8, PT ;  /* 0x000000080400780c */ /* 0x000fe40003f24270 */
[C---:B-----5:R-:W-:Y:S01]  /*2860*/  PRMT R92, R5.reuse, 0x7610, R92 ;  /* 0x00007610055c7816 */ /* 0x060fe2000000005c */
[----:B------:R-:W-:Y:S01]  /*2870*/  IMAD.U32 R93, R5, 0x10000, RZ ;  /* 0x00010000055d7824 */ /* 0x000fe200078e00ff */
[----:B------:R-:W-:Y:S01]  /*2880*/  IADD3 R96, P4, R96, R20, RZ ;  /* 0x0000001460607210 */ /* 0x000fe20007f9e0ff */
[----:B------:R-:W-:Y:S01]  /*2890*/  IMAD.IADD R99, R99, 0x1, R21 ;  /* 0x0000000163637824 */ /* 0x000fe200078e0215 */
[----:B------:R-:W-:Y:S01]  /*28a0*/  ISETP.GT.AND P2, PT, R3, RZ, P1 ;  /* 0x000000ff0300720c */ /* 0x000fe20000f44270 */
[----:B------:R-:W-:Y:S02]  /*28b0*/  FMUL R10, R93, R72 ;  /* 0x000000485d0a7220 */ /* 0x000fe40000400000 */
[----:B------:R-:W-:-:S02]  /*28c0*/  IMAD.X R11, R99, 0x1, R11, P4 ;  /* 0x00000001630b7824 */ /* 0x000fc400020e060b */
[----:B------:R-:W-:Y:S01]  /*28d0*/  FFMA R57, R57, R19, R10 ;  /* 0x0000001339397223 */ /* 0x000fe2000000000a */
[----:B------:R-:W-:-:S04]  /*28e0*/  LEA R10, P4, R96, R100, 0x1 ;  /* 0x00000064600a7211 */ /* 0x000fc800078808ff */
[----:B------:R-:W-:Y:S02]  /*28f0*/  F2FP.BF16.F32.PACK_AB R57, RZ, R57 ;  /* 0x00000039ff39723e */ /* 0x000fe400000010ff */
[----:B------:R-:W-:-:S03]  /*2900*/  LEA.HI.X R11, R96, R101, R11, 0x1, P4 ;  /* 0x00000065600b7211 */ /* 0x000fc600020f0c0b */
[----:B------:R2:W-:Y:S04]  /*2910*/  @P3 STG.E.U16 desc[UR54][R8.64+0x2], R57 ;  /* 0x0000023908003986 */ /* 0x0005e8000c101536 */
[----:B------:R-:W3:Y:S01]  /*2920*/  @P2 LDG.E.LTC128B.U16 R92, desc[UR54][R10.64] ;  /* 0x000000360a5c2981 */ /* 0x000ee2000c1e1520 */
[----:B0-----:R-:W-:Y:S01]  /*2930*/  IADD3 R56, P3, R12, R20, RZ ;  /* 0x000000140c387210 */ /* 0x001fe20007f7e0ff */
[----:B------:R-:W-:Y:S01]  /*2940*/  BSSY B1, `(.L_x_32) ;  /* 0x0000011000017945 */ /* 0x000fe20003800000 */
[----:B------:R-:W-:-:S03]  /*2950*/  LEA R12, P4, R74, R8, 0x1 ;  /* 0x000000084a0c7211 */ /* 0x000fc600078808ff */
[----:B--2---:R-:W-:Y:S01]  /*2960*/  IMAD.X R57, R13, 0x1, R99, P3 ;  /* 0x000000010d397824 */ /* 0x004fe200018e0663 */
[----:B------:R-:W-:Y:S02]  /*2970*/  SHF.L.U64.HI R13, R74, 0x1, R77 ;  /* 0x000000014a0d7819 */ /* 0x000fe4000001024d */
[----:B------:R-:W-:Y:S01]  /*2980*/  ISETP.GT.AND P3, PT, R3, 0x1, P1 ;  /* 0x000000010300780c */ /* 0x000fe20000f64270 */
[----:B------:R-:W-:-:S04]  /*2990*/  IMAD.WIDE.U32 R56, R91, R98, R56 ;  /* 0x000000625b387225 */ /* 0x000fc800078e0038 */
[----:B------:R-:W-:Y:S01]  /*29a0*/  IMAD.X R13, R13, 0x1, R9, P4 ;  /* 0x000000010d0d7824 */ /* 0x000fe200020e0609 */
[----:B------:R-:W-:Y:S01]  /*29b0*/  LEA R20, P5, R56, R100, 0x1 ;  /* 0x0000006438147211 */ /* 0x000fe200078a08ff */
[----:B------:R-:W-:-:S05]  /*29c0*/  IMAD.IADD R21, R95, 0x1, R57 ;  /* 0x000000015f157824 */ /* 0x000fca00078e0239 */
[----:B------:R-:W-:Y:S01]  /*29d0*/  LEA.HI.X R21, R56, R101, R21, 0x1, P5 ;  /* 0x0000006538157211 */ /* 0x000fe200028f0c15 */
[----:B---3--:R-:W-:-:S04]  /*29e0*/  IMAD.U32 R5, R92, 0x10000, RZ ;  /* 0x000100005c057824 */ /* 0x008fc800078e00ff */
[----:B------:R-:W-:-:S04]  /*29f0*/  FMUL R5, R5, R72 ;  /* 0x0000004805057220 */ /* 0x000fc80000400000 */
[----:B------:R-:W-:-:S05]  /*2a00*/  FFMA R5, R58, R19, R5 ;  /* 0x000000133a057223 */ /* 0x000fca0000000005 */
[----:B------:R-:W-:-:S05]  /*2a10*/  F2FP.BF16.F32.PACK_AB R5, RZ, R5 ;  /* 0x00000005ff05723e */ /* 0x000fca00000010ff */
[----:B------:R0:W-:Y:S01]  /*2a20*/  @P2 STG.E.U16 desc[UR54][R12.64], R5 ;  /* 0x000000050c002986 */ /* 0x0001e2000c101536 */
[----:B------:R-:W-:Y:S05]  /*2a30*/  @!P3 BRA `(.L_x_33) ;  /* 0x000000000004b947 */ /* 0x000fea0003800000 */
[----:B------:R2:W5:Y:S02]  /*2a40*/  LDG.E.LTC128B.U16 R92, desc[UR54][R20.64+0x2] ;  /* 0x00000236145c7981 */ /* 0x000564000c1e1520 */
.L_x_33:
[----:B------:R-:W-:Y:S05]  /*2a50*/  BSYNC B1 ;  /* 0x0000000000017941 */ /* 0x000fea0003800000 */
.L_x_32:
[----:B0----5:R-:W-:Y:S01]  /*2a60*/  IMAD.U32 R5, R92, 0x10000, RZ ;  /* 0x000100005c057824 */ /* 0x021fe200078e00ff */
[----:B------:R-:W-:Y:S01]  /*2a70*/  ISETP.GT.AND P2, PT, R3, 0x8, P0 ;  /* 0x000000080300780c */ /* 0x000fe20000744270 */
[----:B------:R-:W-:Y:S02]  /*2a80*/  BSSY B1, `(.L_x_34) ;  /* 0x0000007000017945 */ /* 0x000fe40003800000 */
[----:B------:R-:W-:-:S04]  /*2a90*/  FMUL R56, R5, R72 ;  /* 0x0000004805387220 */ /* 0x000fc80000400000 */
[----:B------:R-:W-:-:S05]  /*2aa0*/  FFMA R56, R59, R19, R56 ;  /* 0x000000133b387223 */ /* 0x000fca0000000038 */
[----:B------:R-:W-:-:S05]  /*2ab0*/  F2FP.BF16.F32.PACK_AB R56, RZ, R56 ;  /* 0x00000038ff38723e */ /* 0x000fca00000010ff */
[----:B------:R0:W-:Y:S01]  /*2ac0*/  @P3 STG.E.U16 desc[UR54][R12.64+0x2], R56 ;  /* 0x000002380c003986 */ /* 0x0001e2000c101536 */
[----:B------:R-:W-:Y:S05]  /*2ad0*/  @!P2 BRA `(.L_x_35) ;  /* 0x000000000004a947 */ /* 0x000fea0003800000 */
[----:B------:R3:W5:Y:S02]  /*2ae0*/  LDG.E.LTC128B.U16 R92, desc[UR54][R14.64+0x10] ;  /* 0x000010360e5c7981 */ /* 0x000764000c1e1520 */
.L_x_35:
[----:B------:R-:W-:Y:S05]  /*2af0*/  BSYNC B1 ;  /* 0x0000000000017941 */ /* 0x000fea0003800000 */
.L_x_34:
[----:B-----5:R-:W-:Y:S01]  /*2b00*/  IMAD.U32 R5, R92, 0x10000, RZ ;  /* 0x000100005c057824 */ /* 0x020fe200078e00ff */
        /* <DEDUP_REMOVED lines=8> */
.L_x_37:
[----:B------:R-:W-:Y:S05]  /*2b90*/  BSYNC B1 ;  /* 0x0000000000017941 */ /* 0x000fea0003800000 */
.L_x_36:
[----:B----45:R-:W-:Y:S01]  /*2ba0*/  IMAD.U32 R5, R92, 0x10000, RZ ;  /* 0x000100005c057824 */ /* 0x030fe200078e00ff */
[----:B------:R-:W-:Y:S01]  /*2bb0*/  ISETP.GT.AND P2, PT, R3, 0x8, P1 ;  /* 0x000000080300780c */ /* 0x000fe20000f44270 */
[----:B------:R-:W-:Y:S02]  /*2bc0*/  BSSY B1, `(.L_x_38) ;  /* 0x0000007000017945 */ /* 0x000fe40003800000 */
[----:B0-----:R-:W-:-:S04]  /*2bd0*/  FMUL R56, R5, R72 ;  /* 0x0000004805387220 */ /* 0x001fc80000400000 */
[----:B------:R-:W-:-:S05]  /*2be0*/  FFMA R56, R61, R19, R56 ;  /* 0x000000133d387223 */ /* 0x000fca0000000038 */
[----:B------:R-:W-:-:S05]  /*2bf0*/  F2FP.BF16.F32.PACK_AB R56, RZ, R56 ;  /* 0x00000038ff38723e */ /* 0x000fca00000010ff */
[----:B------:R0:W-:Y:S01]  /*2c00*/  @P3 STG.E.U16 desc[UR54][R8.64+0x12], R56 ;  /* 0x0000123808003986 */ /* 0x0001e2000c101536 */
[----:B------:R-:W-:Y:S05]  /*2c10*/  @!P2 BRA `(.L_x_39) ;  /* 0x000000000004a947 */ /* 0x000fea0003800000 */
[----:B------:R4:W5:Y:S02]  /*2c20*/  LDG.E.LTC128B.U16 R92, desc[UR54][R20.64+0x10] ;  /* 0x00001036145c7981 */ /* 0x000964000c1e1520 */
.L_x_39:
[----:B------:R-:W-:Y:S05]  /*2c30*/  BSYNC B1 ;  /* 0x0000000000017941 */ /* 0x000fea0003800000 */
.L_x_38:
        /* <DEDUP_REMOVED lines=9> */
.L_x_41:
[----:B------:R-:W-:Y:S05]  /*2cd0*/  BSYNC B1 ;  /* 0x0000000000017941 */ /* 0x000fea0003800000 */
.L_x_40:
        /* <DEDUP_REMOVED lines=9> */
.L_x_43:
[----:B------:R-:W-:Y:S05]  /*2d70*/  BSYNC B1 ;  /* 0x0000000000017941 */ /* 0x000fea0003800000 */
.L_x_42:
        /* <DEDUP_REMOVED lines=9> */
.L_x_45:
[----:B------:R-:W-:Y:S05]  /*2e10*/  BSYNC B1 ;  /* 0x0000000000017941 */ /* 0x000fea0003800000 */
.L_x_44:
        /* <DEDUP_REMOVED lines=9> */
.L_x_47:
[----:B------:R-:W-:Y:S05]  /*2eb0*/  BSYNC B1 ;  /* 0x0000000000017941 */ /* 0x000fea0003800000 */
.L_x_46:
        /* <DEDUP_REMOVED lines=9> */
.L_x_49:
[----:B------:R-:W-:Y:S05]  /*2f50*/  BSYNC B1 ;  /* 0x0000000000017941 */ /* 0x000fea0003800000 */
.L_x_48:
        /* <DEDUP_REMOVED lines=9> */
.L_x_51:
[----:B------:R-:W-:Y:S05]  /*2ff0*/  BSYNC B1 ;  /* 0x0000000000017941 */ /* 0x000fea0003800000 */
.L_x_50:
        /* <DEDUP_REMOVED lines=9> */
.L_x_53:
[----:B------:R-:W-:Y:S05]  /*3090*/  BSYNC B1 ;  /* 0x0000000000017941 */ /* 0x000fea0003800000 */
.L_x_52:
[----:B0----5:R-:W-:Y:S01]  /*30a0*/  IMAD.U32 R5, R92, 0x10000, RZ ;  /* 0x000100005c057824 */ /* 0x021fe200078e00ff */
[----:B------:R-:W-:Y:S01]  /*30b0*/  ISETP.GT.AND P2, PT, R3, 0x18, P1 ;  /* 0x000000180300780c */ /* 0x000fe20000f44270 */
[----:B------:R-:W-:Y:S02]  /*30c0*/  BSSY B1, `(.L_x_54) ;  /* 0x0000007000017945 */ /* 0x000fe40003800000 */
[----:B-1-3--:R-:W-:-:S04]  /*30d0*/  FMUL R14, R5, R72 ;  /* 0x00000048050e7220 */ /* 0x00afc80000400000 */
[----:B------:R-:W-:-:S05]  /*30e0*/  FFMA R14, R69, R19, R14 ;  /* 0x00000013450e7223 */ /* 0x000fca000000000e */
[----:B------:R-:W-:-:S05]  /*30f0*/  F2FP.BF16.F32.PACK_AB R14, RZ, R14 ;  /* 0x0000000eff0e723e */ /* 0x000fca00000010ff */
[----:B------:R0:W-:Y:S01]  /*3100*/  @P0 STG.E.U16 desc[UR54][R8.64+0x32], R14 ;  /* 0x0000320e08000986 */ /* 0x0001e2000c101536 */
[----:B------:R-:W-:Y:S05]  /*3110*/  @!P2 BRA `(.L_x_55) ;  /* 0x000000000004a947 */ /* 0x000fea0003800000 */
[----:B------:R1:W5:Y:S02]  /*3120*/  LDG.E.LTC128B.U16 R92, desc[UR54][R20.64+0x30] ;  /* 0x00003036145c7981 */ /* 0x000364000c1e1520 */
.L_x_55:
[----:B------:R-:W-:Y:S05]  /*3130*/  BSYNC B1 ;  /* 0x0000000000017941 */ /* 0x000fea0003800000 */
.L_x_54:
        /* <DEDUP_REMOVED lines=9> */
.L_x_57:
[----:B------:R-:W-:Y:S05]  /*31d0*/  BSYNC B1 ;  /* 0x0000000000017941 */ /* 0x000fea0003800000 */
.L_x_56:
[----:B---3-5:R-:W-:Y:S01]  /*31e0*/  IMAD.U32 R5, R92, 0x10000, RZ ;  /* 0x000100005c057824 */ /* 0x028fe200078e00ff */
[----:B------:R-:W-:Y:S01]  /*31f0*/  ISETP.GT.AND P1, PT, R4, 0x80, PT ;  /* 0x000000800400780c */ /* 0x000fe20003f24270 */
[----:B------:R-:W-:Y:S01]  /*3200*/  BSSY B1, `(.L_x_58) ;  /* 0x000000a000017945 */ /* 0x000fe20003800000 */
[----:B------:R-:W-:Y:S01]  /*3210*/  IADD3 R56, P2, R6, UR40, RZ ;  /* 0x0000002806387c10 */ /* 0x000fe2000ff5e0ff */
[----:B0-----:R-:W-:Y:S01]  /*3220*/  FMUL R14, R5, R72 ;  /* 0x00000048050e7220 */ /* 0x001fe20000400000 */
[----:B------:R-:W-:Y:S02]  /*3230*/  ISETP.GT.AND P3, PT, R3, RZ, P1 ;  /* 0x000000ff0300720c */ /* 0x000fe40000f64270 */
[----:B------:R-:W-:Y:S01]  /*3240*/  IADD3.X R57, R7, UR39, RZ, P2, !PT ;  /* 0x0000002707397c10 */ /* 0x000fe200097fe4ff */
[----:B------:R-:W-:-:S05]  /*3250*/  FFMA R14, R71, R19, R14 ;  /* 0x00000013470e7223 */ /* 0x000fca000000000e */
[----:B------:R-:W-:-:S05]  /*3260*/  F2FP.BF16.F32.PACK_AB R14, RZ, R14 ;  /* 0x0000000eff0e723e */ /* 0x000fca00000010ff */
[----:B------:R0:W-:Y:S01]  /*3270*/  @P0 STG.E.U16 desc[UR54][R12.64+0x32], R14 ;  /* 0x0000320e0c000986 */ /* 0x0001e2000c101536 */
[----:B------:R-:W-:Y:S05]  /*3280*/  @!P3 BRA `(.L_x_59) ;  /* 0x000000000004b947 */ /* 0x000fea0003800000 */
[----:B------:R3:W5:Y:S02]  /*3290*/  LDG.E.LTC128B.U16 R92, desc[UR54][R56.64] ;  /* 0x00000036385c7981 */ /* 0x000764000c1e1520 */
.L_x_59:
[----:B------:R-:W-:Y:S05]  /*32a0*/  BSYNC B1 ;  /* 0x0000000000017941 */ /* 0x000fea0003800000 */
.L_x_58:
[----:B-----5:R-:W-:Y:S01]  /*32b0*/  IMAD.U32 R5, R92, 0x10000, RZ ;  /* 0x000100005c057824 */ /* 0x020fe200078e00ff */
[----:B0-----:R-:W-:Y:S01]  /*32c0*/  IADD3 R14, P0, R8, R73, RZ ;  /* 0x00000049080e7210 */ /* 0x001fe20007f1e0ff */
[----:B------:R-:W-:Y:S01]  /*32d0*/  BSSY B1, `(.L_x_60) ;  /* 0x000000b000017945 */ /* 0x000fe20003800000 */
[----:B------:R-:W-:Y:S01]  /*32e0*/  ISETP.GT.AND P2, PT, R3, 0x1, P1 ;  /* 0x000000010300780c */ /* 0x000fe20000f44270 */
[----:B------:R-:W-:Y:S02]  /*32f0*/  FMUL R5, R5, R72 ;  /* 0x0000004805057220 */ /* 0x000fe40000400000 */
[----:B------:R-:W-:Y:S02]  /*3300*/  IMAD.X R15, R9, 0x1, R75, P0 ;  /* 0x00000001090f7824 */ /* 0x000fe400000e064b */
[----:B------:R-:W-:-:S05]  /*3310*/  FFMA R5, R40, R19, R5 ;  /* 0x0000001328057223 */ /* 0x000fca0000000005 */
[----:B------:R-:W-:-:S05]  /*3320*/  F2FP.BF16.F32.PACK_AB R5, RZ, R5 ;  /* 0x00000005ff05723e */ /* 0x000fca00000010ff */
[----:B------:R0:W-:Y:S01]  /*3330*/  @P3 STG.E.U16 desc[UR54][R14.64], R5 ;  /* 0x000000050e003986 */ /* 0x0001e2000c101536 */
[----:B------:R-:W-:Y:S05]  /*3340*/  @!P2 BRA `(.L_x_61) ;  /* 0x00000000000ca947 */ /* 0x000fea0003800000 */
[----:B-12-4-:R-:W-:-:S04]  /*3350*/  IADD3 R20, P0, R6, UR41, RZ ;  /* 0x0000002906147c10 */ /* 0x016fc8000ff1e0ff */
[----:B------:R-:W-:-:S05]  /*3360*/  IADD3.X R21, R7, UR39, RZ, P0, !PT ;  /* 0x0000002707157c10 */ /* 0x000fca00087fe4ff */
[----:B------:R1:W5:Y:S04]  /*3370*/  LDG.E.LTC128B.U16 R92, desc[UR54][R20.64] ;  /* 0x00000036145c7981 */ /* 0x000368000c1e1520 */
.L_x_61:
[----:B------:R-:W-:Y:S05]  /*3380*/  BSYNC B1 ;  /* 0x0000000000017941 */ /* 0x000fea0003800000 */
.L_x_60:
[----:B0----5:R-:W-:Y:S01]  /*3390*/  IMAD.U32 R5, R92, 0x10000, RZ ;  /* 0x000100005c057824 */ /* 0x021fe200078e00ff */
[----:B------:R-:W-:Y:S01]  /*33a0*/  ISETP.GT.AND P0, PT, R4, 0x88, PT ;  /* 0x000000880400780c */ /* 0x000fe20003f04270 */
[----:B------:R-:W-:Y:S02]  /*33b0*/  BSSY B1, `(.L_x_62) ;  /* 0x000000c000017945 */ /* 0x000fe40003800000 */
[----:B-12-4-:R-:W-:Y:S01]  /*33c0*/  FMUL R20, R5, R72 ;  /* 0x0000004805147220 */ /* 0x016fe20000400000 */
[----:B------:R-:W-:-:S03]  /*33d0*/  ISETP.GT.AND P3, PT, R3, RZ, P0 ;  /* 0x000000ff0300720c */ /* 0x000fc60000764270 */
[----:B------:R-:W-:Y:S01]  /*33e0*/  FFMA R41, R41, R19, R20 ;  /* 0x0000001329297223 */ /* 0x000fe20000000014 */
[----:B------:R-:W-:-:S04]  /*33f0*/  IADD3 R20, P4, R8, R82, RZ ;  /* 0x0000005208147210 */ /* 0x000fc80007f9e0ff */
[----:B------:R-:W-:Y:S01]  /*3400*/  F2FP.BF16.F32.PACK_AB R41, RZ, R41 ;  /* 0x00000029ff29723e */ /* 0x000fe200000010ff */
[----:B------:R-:W-:Y:S01]  /*3410*/  IMAD.X R21, R9, 0x1, R75, P4 ;  /* 0x0000000109157824 */ /* 0x000fe200020e064b */
[----:B------:R-:W-:-:S04]  /*3420*/  IADD3 R58, P4, R10, UR40, RZ ;  /* 0x000000280a3a7c10 */ /* 0x000fc8000ff9e0ff */
[----:B------:R0:W-:Y:S01]  /*3430*/  @P2 STG.E.U16 desc[UR54][R20.64], R41 ;  /* 0x0000002914002986 */ /* 0x0001e2000c101536 */
[----:B------:R-:W-:Y:S01]  /*3440*/  IADD3.X R59, R11, UR39, RZ, P4, !PT ;  /* 0x000000270b3b7c10 */ /* 0x000fe2000a7fe4ff */
[----:B------:R-:W-:Y:S07]  /*3450*/  @!P3 BRA `(.L_x_63) ;  /* 0x000000000004b947 */ /* 0x000fee0003800000 */
[----:B------:R1:W5:Y:S02]  /*3460*/  LDG.E.LTC128B.U16 R92, desc[UR54][R58.64] ;  /* 0x000000363a5c7981 */ /* 0x000364000c1e1520 */
.L_x_63:
[----:B------:R-:W-:Y:S05]  /*3470*/  BSYNC B1 ;  /* 0x0000000000017941 */ /* 0x000fea0003800000 */
.L_x_62:
        /* <DEDUP_REMOVED lines=10> */
[----:B------:R-:W-:-:S04]  /*3520*/  IADD3 R40, P3, R10, UR41, RZ ;  /* 0x000000290a287c10 */ /* 0x000fc8000ff7e0ff */
[----:B------:R-:W-:-:S05]  /*3530*/  IADD3.X R41, R11, UR39, RZ, P3, !PT ;  /* 0x000000270b297c10 */ /* 0x000fca0009ffe4ff */
[----:B------:R2:W5:Y:S04]  /*3540*/  LDG.E.LTC128B.U16 R92, desc[UR54][R40.64] ;  /* 0x00000036285c7981 */ /* 0x000568000c1e1520 */
.L_x_65:
[----:B------:R-:W-:Y:S05]  /*3550*/  BSYNC B1 ;  /* 0x0000000000017941 */ /* 0x000fea0003800000 */
.L_x_64:
[----:B0----5:R-:W-:Y:S01]  /*3560*/  IMAD.U32 R5, R92, 0x10000, RZ ;  /* 0x000100005c057824 */ /* 0x021fe200078e00ff */
[----:B------:R-:W-:Y:S01]  /*3570*/  ISETP.GT.AND P3, PT, R3, 0x8, P1 ;  /* 0x000000080300780c */ /* 0x000fe20000f64270 */
[----:B------:R-:W-:Y:S02]  /*3580*/  BSSY B1, `(.L_x_66) ;  /* 0x000000b000017945 */ /* 0x000fe40003800000 */
[----:B--2---:R-:W-:-:S04]  /*3590*/  FMUL R40, R5, R72 ;  /* 0x0000004805287220 */ /* 0x004fc80000400000 */
[----:B------:R-:W-:Y:S01]  /*35a0*/  FFMA R43, R43, R19, R40 ;  /* 0x000000132b2b7223 */ /* 0x000fe20000000028 */
[----:B------:R-:W-:-:S04]  /*35b0*/  IADD3 R40, P4, R12, R82, RZ ;  /* 0x000000520c287210 */ /* 0x000fc80007f9e0ff */
[----:B------:R-:W-:Y:S01]  /*35c0*/  F2FP.BF16.F32.PACK_AB R43, RZ, R43 ;  /* 0x0000002bff2b723e */ /* 0x000fe200000010ff */
[----:B------:R-:W-:-:S05]  /*35d0*/  IMAD.X R41, R13, 0x1, R75, P4 ;  /* 0x000000010d297824 */ /* 0x000fca00020e064b */
[----:B------:R0:W-:Y:S01]  /*35e0*/  @P2 STG.E.U16 desc[UR54][R40.64], R43 ;  /* 0x0000002b28002986 */ /* 0x0001e2000c101536 */
[----:B------:R-:W-:Y:S05]  /*35f0*/  @!P3 BRA `(.L_x_67) ;  /* 0x00000000000cb947 */ /* 0x000fea0003800000 */
[----:B0-----:R-:W-:-:S04]  /*3600*/  IADD3 R40, P2, R6, UR42, RZ ;  /* 0x0000002a06287c10 */ /* 0x001fc8000ff5e0ff */
[----:B------:R-:W-:-:S05]  /*3610*/  IADD3.X R41, R7, UR39, RZ, P2, !PT ;  /* 0x0000002707297c10 */ /* 0x000fca00097fe4ff */
[----:B------:R2:W5:Y:S04]  /*3620*/  LDG.E.LTC128B.U16 R92, desc[UR54][R40.64] ;  /* 0x00000036285c7981 */ /* 0x000568000c1e1520 */
.L_x_67:
[----:B------:R-:W-:Y:S05]  /*3630*/  BSYNC B1 ;  /* 0x0000000000017941 */ /* 0x000fea0003800000 */
.L_x_66:
[----:B-----5:R-:W-:Y:S01]  /*3640*/  IMAD.U32 R5, R92, 0x10000, RZ ;  /* 0x000100005c057824 */ /* 0x020fe200078e00ff */
[----:B0-2---:R-:W-:Y:S01]  /*3650*/  IADD3 R40, P4, R8, R83, RZ ;  /* 0x0000005308287210 */ /* 0x005fe20007f9e0ff */
        /* <DEDUP_REMOVED lines=8> */
[----:B0-----:R-:W-:-:S04]  /*36e0*/  IADD3 R40, P3, R6, UR43, RZ ;  /* 0x0000002b06287c10 */ /* 0x001fc8000ff7e0ff */
[----:B------:R-:W-:-:S05]  /*36f0*/  IADD3.X R41, R7, UR39, RZ, P3, !PT ;  /* 0x0000002707297c10 */ /* 0x000fca0009ffe4ff */
[----:B------:R2:W5:Y:S04]  /*3700*/  LDG.E.LTC128B.U16 R92, desc[UR54][R40.64] ;  /* 0x00000036285c7981 */ /* 0x000568000c1e1520 */
.L_x_69:
[----:B------:R-:W-:Y:S05]  /*3710*/  BSYNC B1 ;  /* 0x0000000000017941 */ /* 0x000fea0003800000 */
.L_x_68:
        /* <DEDUP_REMOVED lines=13> */
.L_x_71:
[----:B------:R-:W-:Y:S05]  /*37f0*/  BSYNC B1 ;  /* 0x0000000000017941 */ /* 0x000fea0003800000 */
.L_x_70:
        /* <DEDUP_REMOVED lines=13> */
.L_x_73:
[----:B------:R-:W-:Y:S05]  /*38d0*/  BSYNC B1 ;  /* 0x0000000000017941 */ /* 0x000fea0003800000 */
.L_x_72:
        /* <DEDUP_REMOVED lines=13> */
.L_x_75:
[----:B------:R-:W-:Y:S05]  /*39b0*/  BSYNC B1 ;  /* 0x0000000000017941 */ /* 0x000fea0003800000 */
.L_x_74:
        /* <DEDUP_REMOVED lines=13> */
.L_x_77:
[----:B------:R-:W-:Y:S05]  /*3a90*/  BSYNC B1 ;  /* 0x0000000000017941 */ /* 0x000fea0003800000 */
.L_x_76:
        /* <DEDUP_REMOVED lines=13> */
.L_x_79:
[----:B------:R-:W-:Y:S05]  /*3b70*/  BSYNC B1 ;  /* 0x0000000000017941 */ /* 0x000fea0003800000 */
.L_x_78:
        /* <DEDUP_REMOVED lines=13> */
.L_x_81:
[----:B------:R-:W-:Y:S05]  /*3c50*/  BSYNC B1 ;  /* 0x0000000000017941 */ /* 0x000fea0003800000 */
.L_x_80:
        /* <DEDUP_REMOVED lines=13> */
.L_x_83:
[----:B------:R-:W-:Y:S05]  /*3d30*/  BSYNC B1 ;  /* 0x0000000000017941 */ /* 0x000fea0003800000 */
.L_x_82:
[----:B-----5:R-:W-:Y:S01]  /*3d40*/  IMAD.U32 R5, R92, 0x10000, RZ ;  /* 0x000100005c057824 */ /* 0x020fe200078e00ff */
[----:B0-2---:R-:W-:Y:S01]  /*3d50*/  IADD3 R40, P2, R8, R87, RZ ;  /* 0x0000005708287210 */ /* 0x005fe20007f5e0ff */
[----:B------:R-:W-:Y:S01]  /*3d60*/  BSSY B1, `(.L_x_84) ;  /* 0x000000b000017945 */ /* 0x000fe20003800000 */
[----:B------:R-:W-:Y:S01]  /*3d70*/  ISETP.GT.AND P1, PT, R3, 0x19, P1 ;  /* 0x000000190300780c */ /* 0x000fe20000f24270 */
[----:B------:R-:W-:Y:S02]  /*3d80*/  FMUL R5, R5, R72 ;  /* 0x0000004805057220 */ /* 0x000fe40000400000 */
[----:B------:R-:W-:Y:S01]  /*3d90*/  IMAD.X R41, R9, 0x1, R75, P2 ;  /* 0x0000000109297824 */ /* 0x000fe200010e064b */
[----:B------:R-:W-:Y:S01]  /*3da0*/  IADD3 R6, P2, R6, UR47, RZ ;  /* 0x0000002f06067c10 */ /* 0x000fe2000ff5e0ff */
[----:B------:R-:W-:-:S03]  /*3db0*/  FFMA R5, R52, R19, R5 ;  /* 0x0000001334057223 */ /* 0x000fc60000000005 */
[----:B------:R-:W-:Y:S02]  /*3dc0*/  IADD3.X R7, R7, UR39, RZ, P2, !PT ;  /* 0x0000002707077c10 */ /* 0x000fe400097fe4ff */
[----:B------:R-:W-:-:S05]  /*3dd0*/  F2FP.BF16.F32.PACK_AB R5, RZ, R5 ;  /* 0x00000005ff05723e */ /* 0x000fca00000010ff */
[----:B------:R0:W-:Y:S01]  /*3de0*/  @P3 STG.E.U16 desc[UR54][R40.64], R5 ;  /* 0x0000000528003986 */ /* 0x0001e2000c101536 */
[----:B------:R-:W-:Y:S05]  /*3df0*/  @!P1 BRA `(.L_x_85) ;  /* 0x0000000000049947 */ /* 0x000fea0003800000 */
[----:B------:R2:W5:Y:S02]  /*3e00*/  LDG.E.LTC128B.U16 R92, desc[UR54][R6.64] ;  /* 0x00000036065c7981 */ /* 0x000564000c1e1520 */
.L_x_85:
[----:B------:R-:W-:Y:S05]  /*3e10*/  BSYNC B1 ;  /* 0x0000000000017941 */ /* 0x000fea0003800000 */
.L_x_84:
        /* <DEDUP_REMOVED lines=13> */
.L_x_87:
[----:B------:R-:W-:Y:S05]  /*3ef0*/  BSYNC B1 ;  /* 0x0000000000017941 */ /* 0x000fea0003800000 */
.L_x_86:
[----:B-----5:R-:W-:Y:S01]  /*3f00*/  IMAD.U32 R5, R92, 0x10000, RZ ;  /* 0x000100005c057824 */ /* 0x020fe200078e00ff */
[----:B0-2---:R-:W-:Y:S01]  /*3f10*/  IADD3 R6, P3, R12, R87, RZ ;  /* 0x000000570c067210 */ /* 0x005fe20007f7e0ff */
[----:B------:R-:W-:Y:S01]  /*3f20*/  BSSY B1, `(.L_x_88) ;  /* 0x000000b000017945 */ /* 0x000fe20003800000 */
[----:B------:R-:W-:Y:S01]  /*3f30*/  ISETP.GT.AND P1, PT, R3, 0x19, P0 ;  /* 0x000000190300780c */ /* 0x000fe20000724270 */
[----:B------:R-:W-:Y:S01]  /*3f40*/  FMUL R5, R5, R72 ;  /* 0x0000004805057220 */ /* 0x000fe20000400000 */
[----:B------:R-:W-:Y:S01]  /*3f50*/  IADD3 R8, P0, R10, UR47, RZ ;  /* 0x0000002f0a087c10 */ /* 0x000fe2000ff1e0ff */
[----:B------:R-:W-:Y:S02]  /*3f60*/  IMAD.X R7, R13, 0x1, R75, P3 ;  /* 0x000000010d077824 */ /* 0x000fe400018e064b */
[----:B------:R-:W-:Y:S01]  /*3f70*/  FFMA R5, R54, R19, R5 ;  /* 0x0000001336057223 */ /* 0x000fe20000000005 */
[----:B------:R-:W-:-:S04]  /*3f80*/  IADD3.X R9, R11, UR39, RZ, P0, !PT ;  /* 0x000000270b097c10 */ /* 0x000fc800087fe4ff */
[----:B------:R-:W-:-:S05]  /*3f90*/  F2FP.BF16.F32.PACK_AB R5, RZ, R5 ;  /* 0x00000005ff05723e */ /* 0x000fca00000010ff */
[----:B------:R0:W-:Y:S01]  /*3fa0*/  @P2 STG.E.U16 desc[UR54][R6.64], R5 ;  /* 0x0000000506002986 */ /* 0x0001e2000c101536 */
[----:B------:R-:W-:Y:S05]  /*3fb0*/  @!P1 BRA `(.L_x_89) ;  /* 0x0000000000049947 */ /* 0x000fea0003800000 */
[----:B------:R2:W5:Y:S02]  /*3fc0*/  LDG.E.LTC128B.U16 R92, desc[UR54][R8.64] ;  /* 0x00000036085c7981 */ /* 0x000564000c1e1520 */
.L_x_89:
[----:B------:R-:W-:Y:S05]  /*3fd0*/  BSYNC B1 ;  /* 0x0000000000017941 */ /* 0x000fea0003800000 */
.L_x_88:
[----:B0----5:R-:W-:Y:S01]  /*3fe0*/  IMAD.U32 R5, R92, 0x10000, RZ ;  /* 0x000100005c057824 */ /* 0x021fe200078e00ff */
[----:B------:R-:W-:Y:S01]  /*3ff0*/  ISETP.GT.AND P0, PT, R4, 0x100, PT ;  /* 0x000001000400780c */ /* 0x000fe20003f04270 */
[----:B------:R-:W-:Y:S02]  /*4000*/  BSSY B1, `(.L_x_90) ;  /* 0x000000c000017945 */ /* 0x000fe40003800000 */
[----:B------:R-:W-:Y:S01]  /*4010*/  FMUL R6, R5, R72 ;  /* 0x0000004805067220 */ /* 0x000fe20000400000 */
[----:B------:R-:W-:-:S03]  /*4020*/  ISETP.GT.AND P2, PT, R3, RZ, P0 ;  /* 0x000000ff0300720c */ /* 0x000fc60000744270 */
        /* <DEDUP_REMOVED lines=9> */
.L_x_91:
[----:B------:R-:W-:Y:S05]  /*40c0*/  BSYNC B1 ;  /* 0x0000000000017941 */ /* 0x000fea0003800000 */
.L_x_90:
[----:B-----5:R-:W-:Y:S01]  /*40d0*/  IMAD.U32 R5, R92, 0x10000, RZ ;  /* 0x000100005c057824 */ /* 0x020fe200078e00ff */
[----:B0---4-:R-:W-:Y:S01]  /*40e0*/  IADD3 R6, P1, R14, R73, RZ ;  /* 0x000000490e067210 */ /* 0x011fe20007f3e0ff */
        /* <DEDUP_REMOVED lines=11> */
.L_x_93:
[----:B------:R-:W-:Y:S05]  /*41a0*/  BSYNC B1 ;  /* 0x0000000000017941 */ /* 0x000fea0003800000 */
.L_x_92:
[----:B0----5:R-:W-:Y:S01]  /*41b0*/  IMAD.U32 R5, R92, 0x10000, RZ ;  /* 0x000100005c057824 */ /* 0x021fe200078e00ff */
[----:B------:R-:W-:Y:S01]  /*41c0*/  ISETP.GT.AND P1, PT, R4, 0x108, PT ;  /* 0x000001080400780c */ /* 0x000fe20003f24270 */
[----:B------:R-:W-:Y:S01]  /*41d0*/  BSSY B1, `(.L_x_94) ;  /* 0x000000c000017945 */ /* 0x000fe20003800000 */
[----:B------:R-:W-:Y:S01]  /*41e0*/  IADD3 R4, P4, R14, R82, RZ ;  /* 0x000000520e047210 */ /* 0x000fe20007f9e0ff */
[----:B----4-:R-:W-:Y:S01]  /*41f0*/  FMUL R6, R5, R72 ;  /* 0x0000004805067220 */ /* 0x010fe20000400000 */
[----:B------:R-:W-:-:S03]  /*4200*/  ISETP.GT.AND P2, PT, R3, RZ, P1 ;  /* 0x000000ff0300720c */ /* 0x000fc60000f44270 */
[----:B------:R-:W-:Y:S01]  /*4210*/  FFMA R6, R25, R19, R6 ;  /* 0x0000001319067223 */ /* 0x000fe20000000006 */
[----:B------:R-:W-:-:S04]  /*4220*/  IMAD.X R5, R15, 0x1, R75, P4 ;  /* 0x000000010f057824 */ /* 0x000fc800020e064b */
[----:B------:R-:W-:-:S05]  /*4230*/  F2FP.BF16.F32.PACK_AB R6, RZ, R6 ;  /* 0x00000006ff06723e */ /* 0x000fca00000010ff */
[----:B------:R0:W-:Y:S01]  /*4240*/  @P3 STG.E.U16 desc[UR54][R4.64], R6 ;  /* 0x0000000604003986 */ /* 0x0001e2000c101536 */
[----:B------:R-:W-:Y:S05]  /*4250*/  @!P2 BRA `(.L_x_95) ;  /* 0x00000000000ca947 */ /* 0x000fea0003800000 */
[----:B0-----:R-:W-:-:S04]  /*4260*/  IADD3 R4, P3, R58, UR40, RZ ;  /* 0x000000283a047c10 */ /* 0x001fc8000ff7e0ff */
[----:B------:R-:W-:-:S05]  /*4270*/  IADD3.X R5, R59, UR39, RZ, P3, !PT ;  /* 0x000000273b057c10 */ /* 0x000fca0009ffe4ff */
[----:B------:R4:W5:Y:S04]  /*4280*/  LDG.E.LTC128B.U16 R92, desc[UR54][R4.64] ;  /* 0x00000036045c7981 */ /* 0x000968000c1e1520 */
.L_x_95:
[----:B------:R-:W-:Y:S05]  /*4290*/  BSYNC B1 ;  /* 0x0000000000017941 */ /* 0x000fea0003800000 */
.L_x_94:
[----:B0---45:R-:W-:Y:S01]  /*42a0*/  IMAD.U32 R5, R92, 0x10000, RZ ;  /* 0x000100005c057824 */ /* 0x031fe200078e00ff */
[----:B------:R-:W-:Y:S01]  /*42b0*/  IADD3 R4, P4, R20, R73, RZ ;  /* 0x0000004914047210 */ /* 0x000fe20007f9e0ff */
[----:B------:R-:W-:Y:S01]  /*42c0*/  BSSY B1, `(.L_x_96) ;  /* 0x000000b000017945 */ /* 0x000fe20003800000 */
[----:B------:R-:W-:Y:S01]  /*42d0*/  ISETP.GT.AND P3, PT, R3, 0x1, P1 ;  /* 0x000000010300780c */ /* 0x000fe20000f64270 */
[----:B------:R-:W-:-:S04]  /*42e0*/  FMUL R5, R5, R72 ;  /* 0x0000004805057220 */ /* 0x000fc80000400000 */
[----:B------:R-:W-:-:S05]  /*42f0*/  FFMA R5, R26, R19, R5 ;  /* 0x000000131a057223 */ /* 0x000fca0000000005 */
[----:B------:R-:W-:Y:S01]  /*4300*/  F2FP.BF16.F32.PACK_AB R6, RZ, R5 ;  /* 0x00000005ff06723e */ /* 0x000fe200000010ff */
[----:B------:R-:W-:-:S05]  /*4310*/  IMAD.X R5, R21, 0x1, R75, P4 ;  /* 0x0000000115057824 */ /* 0x000fca00020e064b */
[----:B------:R0:W-:Y:S01]  /*4320*/  @P2 STG.E.U16 desc[UR54][R4.64], R6 ;  /* 0x0000000604002986 */ /* 0x0001e2000c101536 */
[----:B------:R-:W-:Y:S05]  /*4330*/  @!P3 BRA `(.L_x_97) ;  /* 0x00000000000cb947 */ /* 0x000fea0003800000 */
[----:B0-----:R-:W-:-:S04]  /*4340*/  IADD3 R4, P2, R58, UR41, RZ ;  /* 0x000000293a047c10 */ /* 0x001fc8000ff5e0ff */
[----:B------:R-:W-:-:S05]  /*4350*/  IADD3.X R5, R59, UR39, RZ, P2, !PT ;  /* 0x000000273b057c10 */ /* 0x000fca00097fe4ff */
[----:B------:R4:W5:Y:S04]  /*4360*/  LDG.E.LTC128B.U16 R92, desc[UR54][R4.64] ;  /* 0x00000036045c7981 */ /* 0x000968000c1e1520 */
.L_x_97:
[----:B------:R-:W-:Y:S05]  /*4370*/  BSYNC B1 ;  /* 0x0000000000017941 */ /* 0x000fea0003800000 */
.L_x_96:
[----:B0---45:R-:W-:Y:S01]  /*4380*/  IMAD.U32 R5, R92, 0x10000, RZ ;  /* 0x000100005c057824 */ /* 0x031fe200078e00ff */
[----:B------:R-:W-:Y:S01]  /*4390*/  ISETP.GT.AND P2, PT, R3, 0x8, P0 ;  /* 0x000000080300780c */ /* 0x000fe20000744270 */
[----:B------:R-:W-:Y:S02]  /*43a0*/  BSSY B1, `(.L_x_98) ;  /* 0x000000b000017945 */ /* 0x000fe40003800000 */
[----:B------:R-:W-:-:S04]  /*43b0*/  FMUL R4, R5, R72 ;  /* 0x0000004805047220 */ /* 0x000fc80000400000 */
        /* <DEDUP_REMOVED lines=9> */
.L_x_99:
[----:B------:R-:W-:Y:S05]  /*4450*/  BSYNC B1 ;  /* 0x0000000000017941 */ /* 0x000fea0003800000 */
.L_x_98:
        /* <DEDUP_REMOVED lines=13> */
.L_x_101:
[----:B------:R-:W-:Y:S05]  /*4530*/  BSYNC B1 ;  /* 0x0000000000017941 */ /* 0x000fea0003800000 */
.L_x_100:
        /* <DEDUP_REMOVED lines=13> */
.L_x_103:
[----:B------:R-:W-:Y:S05]  /*4610*/  BSYNC B1 ;  /* 0x0000000000017941 */ /* 0x000fea0003800000 */
.L_x_102:
        /* <DEDUP_REMOVED lines=13> */
.L_x_105:
[----:B------:R-:W-:Y:S05]  /*46f0*/  BSYNC B1 ;  /* 0x0000000000017941 */ /* 0x000fea0003800000 */
.L_x_104:
        /* <DEDUP_REMOVED lines=13> */
.L_x_107:
[----:B------:R-:W-:Y:S05]  /*47d0*/  BSYNC B1 ;  /* 0x0000000000017941 */ /* 0x000fea0003800000 */
.L_x_106:
        /* <DEDUP_REMOVED lines=13> */
.L_x_109:
[----:B------:R-:W-:Y:S05]  /*48b0*/  BSYNC B1 ;  /* 0x0000000000017941 */ /* 0x000fea0003800000 */
.L_x_108:
        /* <DEDUP_REMOVED lines=13> */
.L_x_111:
[----:B------:R-:W-:Y:S05]  /*4990*/  BSYNC B1 ;  /* 0x0000000000017941 */ /* 0x000fea0003800000 */
.L_x_110:
        /* <DEDUP_REMOVED lines=13> */
.L_x_113:
[----:B------:R-:W-:Y:S05]  /*4a70*/  BSYNC B1 ;  /* 0x0000000000017941 */ /* 0x000fea0003800000 */
.L_x_112:
        /* <DEDUP_REMOVED lines=13> */
.L_x_115:
[----:B------:R-:W-:Y:S05]  /*4b50*/  BSYNC B1 ;  /* 0x0000000000017941 */ /* 0x000fea0003800000 */
.L_x_114:
[----:B0---45:R-:W-:Y:S01]  /*4b60*/  IMAD.U32 R5, R92, 0x10000, RZ ;  /* 0x000100005c057824 */ /* 0x031fe200078e00ff */
[----:B------:R-:W-:Y:S01]  /*4b70*/  IADD3 R4, P3, R14, R87, RZ ;  /* 0x000000570e047210 */ /* 0x000fe20007f7e0ff */
[----:B------:R-:W-:Y:S01]  /*4b80*/  BSSY B1, `(.L_x_116) ;  /* 0x000000c000017945 */ /* 0x000fe20003800000 */
[----:B------:R-:W-:Y:S01]  /*4b90*/  ISETP.GT.AND P0, PT, R3, 0x19, P0 ;  /* 0x000000190300780c */ /* 0x000fe20000704270 */
[----:B------:R-:W-:-:S04]  /*4ba0*/  FMUL R5, R5, R72 ;  /* 0x0000004805057220 */ /* 0x000fc80000400000 */
[----:B------:R-:W-:-:S05]  /*4bb0*/  FFMA R5, R36, R19, R5 ;  /* 0x0000001324057223 */ /* 0x000fca0000000005 */
[----:B------:R-:W-:Y:S01]  /*4bc0*/  F2FP.BF16.F32.PACK_AB R7, RZ, R5 ;  /* 0x00000005ff07723e */ /* 0x000fe200000010ff */
[----:B------:R-:W-:Y:S01]  /*4bd0*/  IMAD.X R5, R15, 0x1, R75, P3 ;  /* 0x000000010f057824 */ /* 0x000fe200018e064b */
[----:B------:R-:W-:Y:S02]  /*4be0*/  IADD3 R6, P3, R56, UR47, RZ ;  /* 0x0000002f38067c10 */ /* 0x000fe4000ff7e0ff */
[----:B--2---:R-:W-:Y:S02]  /*4bf0*/  PRMT R8, R7, 0x7610, R8 ;  /* 0x0000761007087816 */ /* 0x004fe40000000008 */
[----:B------:R-:W-:-:S03]  /*4c00*/  IADD3.X R7, R57, UR39, RZ, P3, !PT ;  /* 0x0000002739077c10 */ /* 0x000fc60009ffe4ff */
[----:B------:R0:W-:Y:S01]  /*4c10*/  @P2 STG.E.U16 desc[UR54][R4.64], R8 ;  /* 0x0000000804002986 */ /* 0x0001e2000c101536 */
[----:B------:R-:W-:Y:S05]  /*4c20*/  @!P0 BRA `(.L_x_117) ;  /* 0x0000000000048947 */ /* 0x000fea0003800000 */
[----:B------:R2:W5:Y:S02]  /*4c30*/  LDG.E.LTC128B.U16 R92, desc[UR54][R6.64] ;  /* 0x00000036065c7981 */ /* 0x000564000c1e1520 */
.L_x_117:
[----:B------:R-:W-:Y:S05]  /*4c40*/  BSYNC B1 ;  /* 0x0000000000017941 */ /* 0x000fea0003800000 */
.L_x_116:
[----:B0----5:R-:W-:Y:S01]  /*4c50*/  IMAD.U32 R5, R92, 0x10000, RZ ;  /* 0x000100005c057824 */ /* 0x021fe200078e00ff */
        /* <DEDUP_REMOVED lines=12> */
.L_x_119:
[----:B------:R-:W-:Y:S05]  /*4d20*/  BSYNC B1 ;  /* 0x0000000000017941 */ /* 0x000fea0003800000 */
.L_x_118:
[----:B0---45:R-:W-:Y:S01]  /*4d30*/  IMAD.U32 R5, R92, 0x10000, RZ ;  /* 0x000100005c057824 */ /* 0x031fe200078e00ff */
[----:B------:R-:W-:Y:S01]  /*4d40*/  ISETP.GT.AND P1, PT, R3, 0x19, P1 ;  /* 0x000000190300780c */ /* 0x000fe20000f24270 */
[----:B------:R-:W-:Y:S01]  /*4d50*/  BSSY B1, `(.L_x_120) ;  /* 0x000000c000017945 */ /* 0x000fe20003800000 */
[----:B------:R-:W-:Y:S01]  /*4d60*/  IADD3 R4, P0, R20, R87, RZ ;  /* 0x0000005714047210 */ /* 0x000fe20007f1e0ff */
[----:B------:R-:W-:-:S04]  /*4d70*/  FMUL R5, R5, R72 ;  /* 0x0000004805057220 */ /* 0x000fc80000400000 */
[----:B------:R-:W-:-:S05]  /*4d80*/  FFMA R5, R38, R19, R5 ;  /* 0x0000001326057223 */ /* 0x000fca0000000005 */
[----:B--2---:R-:W-:Y:S01]  /*4d90*/  F2FP.BF16.F32.PACK_AB R6, RZ, R5 ;  /* 0x00000005ff06723e */ /* 0x004fe200000010ff */
[----:B------:R-:W-:-:S03]  /*4da0*/  IMAD.X R5, R21, 0x1, R75, P0 ;  /* 0x0000000115057824 */ /* 0x000fc600000e064b */
[----:B------:R-:W-:Y:S02]  /*4db0*/  PRMT R7, R6, 0x7610, R7 ;  /* 0x0000761006077816 */ /* 0x000fe40000000007 */
[----:B------:R-:W-:-:S03]  /*4dc0*/  IADD3 R6, P0, R58, UR47, RZ ;  /* 0x0000002f3a067c10 */ /* 0x000fc6000ff1e0ff */
[----:B------:R0:W-:Y:S02]  /*4dd0*/  @P3 STG.E.U16 desc[UR54][R4.64], R7 ;  /* 0x0000000704003986 */ /* 0x0001e4000c101536 */
[----:B0-----:R-:W-:Y:S01]  /*4de0*/  IADD3.X R7, R59, UR39, RZ, P0, !PT ;  /* 0x000000273b077c10 */ /* 0x001fe200087fe4ff */
[----:B------:R-:W-:Y:S07]  /*4df0*/  @!P1 BRA `(.L_x_121) ;  /* 0x0000000000049947 */ /* 0x000fee0003800000 */
[----:B------:R0:W5:Y:S02]  /*4e00*/  LDG.E.LTC128B.U16 R92, desc[UR54][R6.64] ;  /* 0x00000036065c7981 */ /* 0x000164000c1e1520 */
.L_x_121:
[----:B------:R-:W-:Y:S05]  /*4e10*/  BSYNC B1 ;  /* 0x0000000000017941 */ /* 0x000fea0003800000 */
.L_x_120:
[----:B------:R-:W-:Y:S05]  /*4e20*/  @!P1 BRA `(.L_x_122) ;  /* 0x0000001000449947 */ /* 0x000fea0003800000 */
[----:B-----5:R-:W-:-:S04]  /*4e30*/  IMAD.U32 R3, R92, 0x10000, RZ ;  /* 0x000100005c037824 */ /* 0x020fc800078e00ff */
[----:B------:R-:W-:-:S04]  /*4e40*/  FMUL R4, R3, R72 ;  /* 0x0000004803047220 */ /* 0x000fc80000400000 */
[----:B------:R-:W-:Y:S01]  /*4e50*/  FFMA R39, R39, R19, R4 ;  /* 0x0000001327277223 */ /* 0x000fe20000000004 */
[----:B------:R-:W-:-:S04]  /*4e60*/  IADD3 R4, P0, R20, R88, RZ ;  /* 0x0000005814047210 */ /* 0x000fc80007f1e0ff */
[----:B------:R-:W-:Y:S01]  /*4e70*/  F2FP.BF16.F32.PACK_AB R39, RZ, R39 ;  /* 0x00000027ff27723e */ /* 0x000fe200000010ff */
[----:B------:R-:W-:-:S05]  /*4e80*/  IMAD.X R5, R21, 0x1, R75, P0 ;  /* 0x0000000115057824 */ /* 0x000fca00000e064b */
[----:B------:R2:W-:Y:S01]  /*4e90*/  STG.E.U16 desc[UR54][R4.64], R39 ;  /* 0x0000002704007986 */ /* 0x0005e2000c101536 */
[----:B------:R-:W-:Y:S05]  /*4ea0*/  BRA `(.L_x_122) ;  /* 0x0000001000247947 */ /* 0x000fea0003800000 */
.L_x_29:
[----:B------:R-:W-:Y:S01]  /*4eb0*/  ISETP.GT.AND P3, PT, R3, 0x1, P0 ;  /* 0x000000010300780c */ /* 0x000fe20000764270 */
[----:B------:R-:W-:Y:S01]  /*4ec0*/  ULDC.64 UR4, c[0x0][0x5c0] ;  /* 0x0001700000047ab9 */ /* 0x000fe20000000a00 */
[-C--:B------:R-:W-:Y:S01]  /*4ed0*/  FMUL R56, R56, R19.reuse ;  /* 0x0000001338387220 */ /* 0x080fe20000400000 */
[-C--:B------:R-:W-:Y:S01]  /*4ee0*/  FMUL R57, R57, R19.reuse ;  /* 0x0000001339397220 */ /* 0x080fe20000400000 */
[----:B------:R-:W-:Y:S01]  /*4ef0*/  LEA R6, P1, R94, UR4, 0x1 ;  /* 0x000000045e067c11 */ /* 0x000fe2000f8208ff */
[-C--:B------:R-:W-:Y:S01]  /*4f00*/  FMUL R58, R58, R19.reuse ;  /* 0x000000133a3a7220 */ /* 0x080fe20000400000 */
[----:B------:R-:W-:Y:S01]  /*4f10*/  ISETP.GT.AND P4, PT, R3, 0x8, P0 ;  /* 0x000000080300780c */ /* 0x000fe20000784270 */
[-C--:B------:R-:W-:Y:S01]  /*4f20*/  FMUL R59, R59, R19.reuse ;  /* 0x000000133b3b7220 */ /* 0x080fe20000400000 */
[----:B------:R-:W-:Y:S01]  /*4f30*/  F2FP.BF16.F32.PACK_AB R56, RZ, R56 ;  /* 0x00000038ff38723e */ /* 0x000fe200000010ff */
[-C--:B------:R-:W-:Y:S01]  /*4f40*/  FMUL R60, R60, R19.reuse ;  /* 0x000000133c3c7220 */ /* 0x080fe20000400000 */
[----:B------:R-:W-:Y:S01]  /*4f50*/  LEA.HI.X R7, R94, UR5, R103, 0x1, P1 ;  /* 0x000000055e077c11 */ /* 0x000fe200088f0c67 */
[----:B------:R-:W-:Y:S01]  /*4f60*/  FMUL R61, R61, R19 ;  /* 0x000000133d3d7220 */ /* 0x000fe20000400000 */
[----:B------:R-:W-:Y:S01]  /*4f70*/  F2FP.BF16.F32.PACK_AB R57, RZ, R57 ;  /* 0x00000039ff39723e */ /* 0x000fe200000010ff */
[-C--:B------:R-:W-:Y:S01]  /*4f80*/  FMUL R62, R62, R19.reuse ;  /* 0x000000133e3e7220 */ /* 0x080fe20000400000 */
[----:B------:R-:W-:Y:S01]  /*4f90*/  ISETP.GT.AND P1, PT, R4, 0x8, PT ;  /* 0x000000080400780c */ /* 0x000fe20003f24270 */
[----:B------:R-:W-:Y:S01]  /*4fa0*/  @P2 STG.E.U16 desc[UR54][R6.64], R56 ;  /* 0x0000003806002986 */ /* 0x000fe2000c101536 */
[----:B------:R-:W-:Y:S01]  /*4fb0*/  F2FP.BF16.F32.PACK_AB R58, RZ, R58 ;  /* 0x0000003aff3a723e */ /* 0x000fe200000010ff */
[-C--:B------:R-:W-:Y:S01]  /*4fc0*/  FMUL R63, R63, R19.reuse ;  /* 0x000000133f3f7220 */ /* 0x080fe20000400000 */
[C---:B------:R-:W-:Y:S01]  /*4fd0*/  ISETP.GT.AND P2, PT, R3.reuse, RZ, P1 ;  /* 0x000000ff0300720c */ /* 0x040fe20000f44270 */
[----:B------:R-:W-:Y:S01]  /*4fe0*/  @P3 STG.E.U16 desc[UR54][R6.64+0x2], R57 ;  /* 0x0000023906003986 */ /* 0x000fe2000c101536 */
[----:B------:R-:W-:Y:S01]  /*4ff0*/  LEA R8, P3, R74, R6, 0x1 ;  /* 0x000000064a087211 */ /* 0x000fe200078608ff */
[-C--:B------:R-:W-:Y:S01]  /*5000*/  FMUL R64, R64, R19.reuse ;  /* 0x0000001340407220 */ /* 0x080fe20000400000 */
[----:B------:R-:W-:Y:S01]  /*5010*/  ISETP.GT.AND P5, PT, R3, 0x1, P1 ;  /* 0x000000010300780c */ /* 0x000fe20000fa4270 */
[----:B------:R-:W-:Y:S01]  /*5020*/  FMUL R65, R65, R19 ;  /* 0x0000001341417220 */ /* 0x000fe20000400000 */
[----:B------:R-:W-:Y:S01]  /*5030*/  LEA.HI.X R9, R74, R7, R77, 0x1, P3 ;  /* 0x000000074a097211 */ /* 0x000fe200018f0c4d */
[-C--:B------:R-:W-:Y:S01]  /*5040*/  FMUL R66, R66, R19.reuse ;  /* 0x0000001342427220 */ /* 0x080fe20000400000 */
[----:B------:R-:W-:Y:S01]  /*5050*/  ISETP.GT.AND P3, PT, R3, 0x9, P0 ;  /* 0x000000090300780c */ /* 0x000fe20000764270 */
[----:B------:R-:W-:Y:S01]  /*5060*/  FMUL R67, R67, R19 ;  /* 0x0000001343437220 */ /* 0x000fe20000400000 */
[----:B------:R-:W-:Y:S01]  /*5070*/  F2FP.BF16.F32.PACK_AB R59, RZ, R59 ;  /* 0x0000003bff3b723e */ /* 0x000fe200000010ff */
[----:B------:R-:W-:Y:S01]  /*5080*/  FMUL R68, R68, R19 ;  /* 0x0000001344447220 */ /* 0x000fe20000400000 */
[----:B------:R-:W-:Y:S01]  /*5090*/  F2FP.BF16.F32.PACK_AB R60, RZ, R60 ;  /* 0x0000003cff3c723e */ /* 0x000fe200000010ff */
[----:B------:R-:W-:Y:S01]  /*50a0*/  @P2 STG.E.U16 desc[UR54][R8.64], R58 ;  /* 0x0000003a08002986 */ /* 0x000fe2000c101536 */
[----:B------:R-:W-:Y:S01]  /*50b0*/  F2FP.BF16.F32.PACK_AB R61, RZ, R61 ;  /* 0x0000003dff3d723e */ /* 0x000fe200000010ff */
[-C--:B------:R-:W-:Y:S01]  /*50c0*/  FMUL R69, R69, R19.reuse ;  /* 0x0000001345457220 */ /* 0x080fe20000400000 */
[C---:B------:R-:W-:Y:S01]  /*50d0*/  ISETP.GT.AND P2, PT, R3.reuse, 0x8, P1 ;  /* 0x000000080300780c */ /* 0x040fe20000f44270 */
[----:B------:R-:W-:Y:S01]  /*50e0*/  @P5 STG.E.U16 desc[UR54][R8.64+0x2], R59 ;  /* 0x0000023b08005986 */ /* 0x000fe2000c101536 */
[C---:B------:R-:W-:Y:S01]  /*50f0*/  ISETP.GT.AND P5, PT, R3.reuse, 0x9, P1 ;  /* 0x000000090300780c */ /* 0x040fe20000fa4270 */
[-C--:B------:R-:W-:Y:S01]  /*5100*/  FMUL R70, R70, R19.reuse ;  /* 0x0000001346467220 */ /* 0x080fe20000400000 */
[----:B------:R-:W-:Y:S01]  /*5110*/  F2FP.BF16.F32.PACK_AB R62, RZ, R62 ;  /* 0x0000003eff3e723e */ /* 0x000fe200000010ff */
[----:B------:R-:W-:Y:S01]  /*5120*/  @P4 STG.E.U16 desc[UR54][R6.64+0x10], R60 ;  /* 0x0000103c06004986 */ /* 0x000fe2000c101536 */
[----:B------:R-:W-:Y:S01]  /*5130*/  ISETP.GT.AND P4, PT, R3, 0x10, P0 ;  /* 0x000000100300780c */ /* 0x000fe20000784270 */
[----:B------:R-:W-:Y:S01]  /*5140*/  FMUL R71, R71, R19 ;  /* 0x0000001347477220 */ /* 0x000fe20000400000 */
[----:B------:R-:W-:Y:S01]  /*5150*/  F2FP.BF16.F32.PACK_AB R63, RZ, R63 ;  /* 0x0000003fff3f723e */ /* 0x000fe200000010ff */
[----:B------:R-:W-:Y:S01]  /*5160*/  @P3 STG.E.U16 desc[UR54][R6.64+0x12], R61 ;  /* 0x0000123d06003986 */ /* 0x000fe2000c101536 */
[----:B------:R-:W-:Y:S01]  /*5170*/  ISETP.GT.AND P3, PT, R3, 0x11, P0 ;  /* 0x000000110300780c */ /* 0x000fe20000764270 */
[----:B------:R-:W-:Y:S01]  /*5180*/  FMUL R40, R40, R19 ;  /* 0x0000001328287220 */ /* 0x000fe20000400000 */
[----:B------:R-:W-:Y:S01]  /*5190*/  F2FP.BF16.F32.PACK_AB R64, RZ, R64 ;  /* 0x00000040ff40723e */ /* 0x000fe200000010ff */
[----:B------:R-:W-:Y:S01]  /*51a0*/  @P2 STG.E.U16 desc[UR54][R8.64+0x10], R62 ;  /* 0x0000103e08002986 */ /* 0x000fe2000c101536 */
[----:B------:R-:W-:Y:S01]  /*51b0*/  F2FP.BF16.F32.PACK_AB R65, RZ, R65 ;  /* 0x00000041ff41723e */ /* 0x000fe200000010ff */
[-C--:B------:R-:W-:Y:S01]  /*51c0*/  FMUL R41, R41, R19.reuse ;  /* 0x0000001329297220 */ /* 0x080fe20000400000 */
[C---:B------:R-:W-:Y:S01]  /*51d0*/  ISETP.GT.AND P2, PT, R3.reuse, 0x10, P1 ;  /* 0x000000100300780c */ /* 0x040fe20000f44270 */
[----:B------:R-:W-:Y:S01]  /*51e0*/  @P5 STG.E.U16 desc[UR54][R8.64+0x12], R63 ;  /* 0x0000123f08005986 */ /* 0x000fe2000c101536 */
[----:B------:R-:W-:Y:S01]  /*51f0*/  F2FP.BF16.F32.PACK_AB R66, RZ, R66 ;  /* 0x00000042ff42723e */ /* 0x000fe200000010ff */
[----:B------:R-:W-:Y:S01]  /*5200*/  FMUL R42, R42, R19 ;  /* 0x000000132a2a7220 */ /* 0x000fe20000400000 */
[----:B------:R-:W-:Y:S01]  /*5210*/  F2FP.BF16.F32.PACK_AB R67, RZ, R67 ;  /* 0x00000043ff43723e */ /* 0x000fe200000010ff */
[----:B------:R-:W-:Y:S01]  /*5220*/  @P4 STG.E.U16 desc[UR54][R6.64+0x20], R64 ;  /* 0x0000204006004986 */ /* 0x000fe2000c101536 */
[----:B------:R-:W-:Y:S01]  /*5230*/  ISETP.GT.AND P4, PT, R3, 0x11, P1 ;  /* 0x000000110300780c */ /* 0x000fe20000f84270 */
[-C--:B------:R-:W-:Y:S01]  /*5240*/  FMUL R43, R43, R19.reuse ;  /* 0x000000132b2b7220 */ /* 0x080fe20000400000 */
[----:B------:R-:W-:Y:S01]  /*5250*/  F2FP.BF16.F32.PACK_AB R68, RZ, R68 ;  /* 0x00000044ff44723e */ /* 0x000fe200000010ff */
[----:B------:R-:W-:Y:S01]  /*5260*/  @P3 STG.E.U16 desc[UR54][R6.64+0x22], R65 ;  /* 0x0000224106003986 */ /* 0x000fe2000c101536 */
[C---:B------:R-:W-:Y:S01]  /*5270*/  ISETP.GT.AND P3, PT, R3.reuse, 0x18, P0 ;  /* 0x000000180300780c */ /* 0x040fe20000764270 */
[----:B------:R-:W-:Y:S01]  /*5280*/  FMUL R44, R44, R19 ;  /* 0x000000132c2c7220 */ /* 0x000fe20000400000 */
[----:B------:R-:W-:Y:S01]  /*5290*/  ISETP.GT.AND P0, PT, R3, 0x19, P0 ;  /* 0x000000190300780c */ /* 0x000fe20000704270 */
[----:B------:R-:W-:Y:S01]  /*52a0*/  @P2 STG.E.U16 desc[UR54][R8.64+0x20], R66 ;  /* 0x0000204208002986 */ /* 0x000fe2000c101536 */
[----:B------:R-:W-:Y:S01]  /*52b0*/  F2FP.BF16.F32.PACK_AB R69, RZ, R69 ;  /* 0x00000045ff45723e */ /* 0x000fe200000010ff */
[-C--:B------:R-:W-:Y:S01]  /*52c0*/  FMUL R45, R45, R19.reuse ;  /* 0x000000132d2d7220 */ /* 0x080fe20000400000 */
[----:B------:R-:W-:Y:S01]  /*52d0*/  ISETP.GT.AND P2, PT, R4, 0x80, PT ;  /* 0x000000800400780c */ /* 0x000fe20003f44270 */
[-C--:B------:R-:W-:Y:S01]  /*52e0*/  FMUL R46, R46, R19.reuse ;  /* 0x000000132e2e7220 */ /* 0x080fe20000400000 */
[----:B------:R-:W-:Y:S01]  /*52f0*/  F2FP.BF16.F32.PACK_AB R70, RZ, R70 ;  /* 0x00000046ff46723e */ /* 0x000fe200000010ff */
[----:B------:R-:W-:Y:S01]  /*5300*/  @P4 STG.E.U16 desc[UR54][R8.64+0x22], R67 ;  /* 0x0000224308004986 */ /* 0x000fe2000c101536 */
[----:B------:R-:W-:Y:S01]  /*5310*/  ISETP.GT.AND P4, PT, R3, 0x18, P1 ;  /* 0x000000180300780c */ /* 0x000fe20000f84270 */
[----:B------:R-:W-:Y:S01]  /*5320*/  FMUL R47, R47, R19 ;  /* 0x000000132f2f7220 */ /* 0x000fe20000400000 */
[C---:B------:R-:W-:Y:S01]  /*5330*/  ISETP.GT.AND P1, PT, R3.reuse, 0x19, P1 ;  /* 0x000000190300780c */ /* 0x040fe20000f24270 */
[----:B------:R-:W-:Y:S01]  /*5340*/  @P3 STG.E.U16 desc[UR54][R6.64+0x30], R68 ;  /* 0x0000304406003986 */ /* 0x000fe2000c101536 */
[----:B------:R-:W-:Y:S01]  /*5350*/  IADD3 R10, P3, R6, R73, RZ ;  /* 0x00000049060a7210 */ /* 0x000fe20007f7e0ff */
[----:B------:R-:W-:Y:S01]  /*5360*/  FMUL R48, R48, R19 ;  /* 0x0000001330307220 */ /* 0x000fe20000400000 */
[----:B------:R-:W-:Y:S01]  /*5370*/  F2FP.BF16.F32.PACK_AB R71, RZ, R71 ;  /* 0x00000047ff47723e */ /* 0x000fe200000010ff */
[----:B------:R-:W-:Y:S01]  /*5380*/  @P0 STG.E.U16 desc[UR54][R6.64+0x32], R69 ;  /* 0x0000324506000986 */ /* 0x000fe2000c101536 */
[----:B------:R-:W-:Y:S01]  /*5390*/  ISETP.GT.AND P0, PT, R3, RZ, P2 ;  /* 0x000000ff0300720c */ /* 0x000fe20001704270 */
[--C-:B------:R-:W-:Y:S01]  /*53a0*/  IMAD.X R11, R7, 0x1, R75.reuse, P3 ;  /* 0x00000001070b7824 */ /* 0x100fe200018e064b */
[----:B------:R-:W-:Y:S01]  /*53b0*/  F2FP.BF16.F32.PACK_AB R40, RZ, R40 ;  /* 0x00000028ff28723e */ /* 0x000fe200000010ff */
[-C--:B------:R-:W-:Y:S01]  /*53c0*/  FMUL R49, R49, R19.reuse ;  /* 0x0000001331317220 */ /* 0x080fe20000400000 */
[----:B------:R-:W-:Y:S01]  /*53d0*/  ISETP.GT.AND P3, PT, R4, 0x88, PT ;  /* 0x000000880400780c */ /* 0x000fe20003f64270 */
[----:B------:R-:W-:Y:S01]  /*53e0*/  @P4 STG.E.U16 desc[UR54][R8.64+0x30], R70 ;  /* 0x0000304608004986 */ /* 0x000fe2000c101536 */
[----:B------:R-:W-:Y:S01]  /*53f0*/  IADD3 R14, P4, R6, R82, RZ ;  /* 0x00000052060e7210 */ /* 0x000fe20007f9e0ff */
[----:B------:R-:W-:Y:S01]  /*5400*/  FMUL R50, R50, R19 ;  /* 0x0000001332327220 */ /* 0x000fe20000400000 */
[----:B------:R-:W-:Y:S01]  /*5410*/  IADD3 R12, P5, R8, R73, RZ ;  /* 0x00000049080c7210 */ /* 0x000fe20007fbe0ff */
[----:B------:R-:W-:Y:S01]  /*5420*/  @P1 STG.E.U16 desc[UR54][R8.64+0x32], R71 ;  /* 0x0000324708001986 */ /* 0x000fe2000c101536 */
[----:B------:R-:W-:Y:S01]  /*5430*/  ISETP.GT.AND P1, PT, R3, 0x1, P2 ;  /* 0x000000010300780c */ /* 0x000fe20001724270 */
[--C-:B------:R-:W-:Y:S01]  /*5440*/  IMAD.X R15, R7, 0x1, R75.reuse, P4 ;  /* 0x00000001070f7824 */ /* 0x100fe200020e064b */
[----:B------:R-:W-:Y:S01]  /*5450*/  F2FP.BF16.F32.PACK_AB R41, RZ, R41 ;  /* 0x00000029ff29723e */ /* 0x000fe200000010ff */
[----:B------:R0:W-:Y:S01]  /*5460*/  @P0 STG.E.U16 desc[UR54][R10.64], R40 ;  /* 0x000000280a000986 */ /* 0x0001e2000c101536 */
[----:B------:R-:W-:Y:S01]  /*5470*/  ISETP.GT.AND P0, PT, R3, RZ, P3 ;  /* 0x000000ff0300720c */ /* 0x000fe20001f04270 */
[--C-:B------:R-:W-:Y:S01]  /*5480*/  IMAD.X R13, R9, 0x1, R75.reuse, P5 ;  /* 0x00000001090d7824 */ /* 0x100fe200028e064b */
[----:B------:R-:W-:Y:S01]  /*5490*/  F2FP.BF16.F32.PACK_AB R42, RZ, R42 ;  /* 0x0000002aff2a723e */ /* 0x000fe200000010ff */
[-C--:B------:R-:W-:Y:S01]  /*54a0*/  FMUL R51, R51, R19.reuse ;  /* 0x0000001333337220 */ /* 0x080fe20000400000 */
[----:B------:R-:W-:Y:S01]  /*54b0*/  ISETP.GT.AND P4, PT, R3, 0x1, P3 ;  /* 0x000000010300780c */ /* 0x000fe20001f84270 */
[----:B------:R-:W-:Y:S01]  /*54c0*/  FMUL R52, R52, R19 ;  /* 0x0000001334347220 */ /* 0x000fe20000400000 */
[----:B------:R-:W-:Y:S01]  /*54d0*/  F2FP.BF16.F32.PACK_AB R43, RZ, R43 ;  /* 0x0000002bff2b723e */ /* 0x000fe200000010ff */
[-C--:B------:R-:W-:Y:S01]  /*54e0*/  FMUL R53, R53, R19.reuse ;  /* 0x0000001335357220 */ /* 0x080fe20000400000 */
[----:B------:R-:W-:Y:S01]  /*54f0*/  F2FP.BF16.F32.PACK_AB R44, RZ, R44 ;  /* 0x0000002cff2c723e */ /* 0x000fe200000010ff */
[----:B------:R1:W-:Y:S01]  /*5500*/  @P1 STG.E.U16 desc[UR54][R14.64], R41 ;  /* 0x000000290e001986 */ /* 0x0003e2000c101536 */
[----:B------:R-:W-:Y:S01]  /*5510*/  IADD3 R20, P1, R8, R82, RZ ;  /* 0x0000005208147210 */ /* 0x000fe20007f3e0ff */
[----:B------:R-:W-:Y:S01]  /*5520*/  FMUL R54, R54, R19 ;  /* 0x0000001336367220 */ /* 0x000fe20000400000 */
[----:B0-----:R-:W-:Y:S01]  /*5530*/  IADD3 R40, P5, R6, R84, RZ ;  /* 0x0000005406287210 */ /* 0x001fe20007fbe0ff */
[----:B------:R-:W-:Y:S01]  /*5540*/  @P0 STG.E.U16 desc[UR54][R12.64], R42 ;  /* 0x0000002a0c000986 */ /* 0x000fe2000c101536 */
[----:B------:R-:W-:Y:S01]  /*5550*/  ISETP.GT.AND P0, PT, R3, 0x8, P2 ;  /* 0x000000080300780c */ /* 0x000fe20001704270 */
[--C-:B------:R-:W-:Y:S01]  /*5560*/  IMAD.X R21, R9, 0x1, R75.reuse, P1 ;  /* 0x0000000109157824 */ /* 0x100fe200008e064b */
[----:B------:R-:W-:Y:S01]  /*5570*/  F2FP.BF16.F32.PACK_AB R45, RZ, R45 ;  /* 0x0000002dff2d723e */ /* 0x000fe200000010ff */
[-C--:B------:R-:W-:Y:S01]  /*5580*/  FMUL R55, R55, R19.reuse ;  /* 0x0000001337377220 */ /* 0x080fe20000400000 */
[----:B------:R-:W-:Y:S01]  /*5590*/  F2FP.BF16.F32.PACK_AB R46, RZ, R46 ;  /* 0x0000002eff2e723e */ /* 0x000fe200000010ff */
[----:B------:R-:W-:Y:S01]  /*55a0*/  FMUL R24, R24, R19 ;  /* 0x0000001318187220 */ /* 0x000fe20000400000 */
[----:B------:R0:W-:Y:S01]  /*55b0*/  @P4 STG.E.U16 desc[UR54][R20.64], R43 ;  /* 0x0000002b14004986 */ /* 0x0001e2000c101536 */
[----:B-1----:R-:W-:Y:S01]  /*55c0*/  IADD3 R14, P1, R6, R83, RZ ;  /* 0x00000053060e7210 */ /* 0x002fe20007f3e0ff */
[--C-:B------:R-:W-:Y:S01]  /*55d0*/  IMAD.X R41, R7, 0x1, R75.reuse, P5 ;  /* 0x0000000107297824 */ /* 0x100fe200028e064b */
[----:B------:R-:W-:Y:S01]  /*55e0*/  ISETP.GT.AND P4, PT, R3, 0x9, P2 ;  /* 0x000000090300780c */ /* 0x000fe20001784270 */
[----:B------:R-:W-:Y:S01]  /*55f0*/  FMUL R25, R25, R19 ;  /* 0x0000001319197220 */ /* 0x000fe20000400000 */
[----:B------:R-:W-:Y:S01]  /*5600*/  F2FP.BF16.F32.PACK_AB R47, RZ, R47 ;  /* 0x0000002fff2f723e */ /* 0x000fe200000010ff */
[--C-:B------:R-:W-:Y:S01]  /*5610*/  IMAD.X R15, R7, 0x1, R75.reuse, P1 ;  /* 0x00000001070f7824 */ /* 0x100fe200008e064b */
[----:B------:R-:W-:Y:S01]  /*5620*/  ISETP.GT.AND P1, PT, R3, 0x8, P3 ;  /* 0x000000080300780c */ /* 0x000fe20001f24270 */
[-C--:B------:R-:W-:Y:S01]  /*5630*/  FMUL R26, R26, R19.reuse ;  /* 0x000000131a1a7220 */ /* 0x080fe20000400000 */
[----:B------:R-:W-:Y:S01]  /*5640*/  F2FP.BF16.F32.PACK_AB R48, RZ, R48 ;  /* 0x00000030ff30723e */ /* 0x000fe200000010ff */
[----:B------:R-:W-:Y:S01]  /*5650*/  FMUL R27, R27, R19 ;  /* 0x000000131b1b7220 */ /* 0x000fe20000400000 */
[----:B------:R1:W-:Y:S01]  /*5660*/  @P0 STG.E.U16 desc[UR54][R14.64], R44 ;  /* 0x0000002c0e000986 */ /* 0x0003e2000c101536 */
[----:B0-----:R-:W-:Y:S01]  /*5670*/  IADD3 R20, P0, R8, R83, RZ ;  /* 0x0000005308147210 */ /* 0x001fe20007f1e0ff */
[----:B------:R-:W-:Y:S01]  /*5680*/  FMUL R28, R28, R19 ;  /* 0x000000131c1c7220 */ /* 0x000fe20000400000 */
[----:B------:R-:W-:Y:S01]  /*5690*/  F2FP.BF16.F32.PACK_AB R49, RZ, R49 ;  /* 0x00000031ff31723e */ /* 0x000fe200000010ff */
[-C--:B------:R-:W-:Y:S01]  /*56a0*/  FMUL R29, R29, R19.reuse ;  /* 0x000000131d1d7220 */ /* 0x080fe20000400000 */
[----:B------:R0:W-:Y:S01]  /*56b0*/  @P4 STG.E.U16 desc[UR54][R40.64], R45 ;  /* 0x0000002d28004986 */ /* 0x0001e2000c101536 */
[--C-:B------:R-:W-:Y:S01]  /*56c0*/  IMAD.X R21, R9, 0x1, R75.reuse, P0 ;  /* 0x0000000109157824 */ /* 0x100fe200000e064b */
[C---:B------:R-:W-:Y:S01]  /*56d0*/  ISETP.GT.AND P0, PT, R3.reuse, 0x9, P3 ;  /* 0x000000090300780c */ /* 0x040fe20001f04270 */
[-C--:B------:R-:W-:Y:S01]  /*56e0*/  FMUL R30, R30, R19.reuse ;  /* 0x000000131e1e7220 */ /* 0x080fe20000400000 */
[----:B------:R-:W-:Y:S01]  /*56f0*/  ISETP.GT.AND P4, PT, R3, 0x10, P2 ;  /* 0x000000100300780c */ /* 0x000fe20001784270 */
[-C--:B------:R-:W-:Y:S01]  /*5700*/  FMUL R31, R31, R19.reuse ;  /* 0x000000131f1f7220 */ /* 0x080fe20000400000 */
[----:B------:R2:W-:Y:S01]  /*5710*/  @P1 STG.E.U16 desc[UR54][R20.64], R46 ;  /* 0x0000002e14001986 */ /* 0x0005e2000c101536 */
[----:B-1----:R-:W-:Y:S01]  /*5720*/  IADD3 R14, P1, R8, R84, RZ ;  /* 0x00000054080e7210 */ /* 0x002fe20007f3e0ff */
[-C--:B------:R-:W-:Y:S01]  /*5730*/  FMUL R32, R32, R19.reuse ;  /* 0x0000001320207220 */ /* 0x080fe20000400000 */
[----:B------:R-:W-:Y:S01]  /*5740*/  F2FP.BF16.F32.PACK_AB R50, RZ, R50 ;  /* 0x00000032ff32723e */ /* 0x000fe200000010ff */
[----:B------:R-:W-:Y:S01]  /*5750*/  FMUL R33, R33, R19 ;  /* 0x0000001321217220 */ /* 0x000fe20000400000 */
[----:B------:R-:W-:Y:S01]  /*5760*/  F2FP.BF16.F32.PACK_AB R51, RZ, R51 ;  /* 0x00000033ff33723e */ /* 0x000fe200000010ff */
[--C-:B------:R-:W-:Y:S01]  /*5770*/  IMAD.X R15, R9, 0x1, R75.reuse, P1 ;  /* 0x00000001090f7824 */ /* 0x100fe200008e064b */
[----:B------:R-:W-:Y:S01]  /*5780*/  ISETP.GT.AND P1, PT, R3, 0x11, P2 ;  /* 0x000000110300780c */ /* 0x000fe20001724270 */
[----:B------:R-:W-:Y:S01]  /*5790*/  FMUL R34, R34, R19 ;  /* 0x0000001322227220 */ /* 0x000fe20000400000 */
[C---:B0-----:R-:W-:Y:S01]  /*57a0*/  IADD3 R40, P5, R6.reuse, R85, RZ ;  /* 0x0000005506287210 */ /* 0x041fe20007fbe0ff */
[-C--:B------:R-:W-:Y:S01]  /*57b0*/  FMUL R35, R35, R19.reuse ;  /* 0x0000001323237220 */ /* 0x080fe20000400000 */
[----:B------:R0:W-:Y:S01]  /*57c0*/  @P0 STG.E.U16 desc[UR54][R14.64], R47 ;  /* 0x0000002f0e000986 */ /* 0x0001e2000c101536 */
[----:B--2---:R-:W-:Y:S01]  /*57d0*/  IADD3 R20, P0, R6, R86, RZ ;  /* 0x0000005606147210 */ /* 0x004fe20007f1e0ff */
[-C--:B------:R-:W-:Y:S01]  /*57e0*/  FMUL R36, R36, R19.reuse ;  /* 0x0000001324247220 */ /* 0x080fe20000400000 */
[--C-:B------:R-:W-:Y:S01]  /*57f0*/  IMAD.X R41, R7, 0x1, R75.reuse, P5 ;  /* 0x0000000107297824 */ /* 0x100fe200028e064b */
[----:B------:R-:W-:Y:S01]  /*5800*/  F2FP.BF16.F32.PACK_AB R52, RZ, R52 ;  /* 0x00000034ff34723e */ /* 0x000fe200000010ff */
[----:B------:R-:W-:Y:S01]  /*5810*/  FMUL R37, R37, R19 ;  /* 0x0000001325257220 */ /* 0x000fe20000400000 */
[----:B------:R-:W-:Y:S01]  /*5820*/  IMAD.X R21, R7, 0x1, R75, P0 ;  /* 0x0000000107157824 */ /* 0x000fe200000e064b */
[----:B------:R-:W-:Y:S01]  /*5830*/  ISETP.GT.AND P0, PT, R3, 0x10, P3 ;  /* 0x000000100300780c */ /* 0x000fe20001f04270 */
[----:B------:R1:W-:Y:S01]  /*5840*/  @P4 STG.E.U16 desc[UR54][R40.64], R48 ;  /* 0x0000003028004986 */ /* 0x0003e2000c101536 */
[----:B------:R-:W-:Y:S01]  /*5850*/  F2FP.BF16.F32.PACK_AB R53, RZ, R53 ;  /* 0x00000035ff35723e */ /* 0x000fe200000010ff */
[----:B------:R-:W-:Y:S01]  /*5860*/  FMUL R38, R38, R19 ;  /* 0x0000001326267220 */ /* 0x000fe20000400000 */
[----:B------:R-:W-:Y:S01]  /*5870*/  F2FP.BF16.F32.PACK_AB R54, RZ, R54 ;  /* 0x00000036ff36723e */ /* 0x000fe200000010ff */
[----:B------:R2:W-:Y:S01]  /*5880*/  @P1 STG.E.U16 desc[UR54][R20.64], R49 ;  /* 0x0000003114001986 */ /* 0x0005e2000c101536 */
[----:B0-----:R-:W-:Y:S01]  /*5890*/  IADD3 R14, P4, R8, R85, RZ ;  /* 0x00000055080e7210 */ /* 0x001fe20007f9e0ff */
[----:B------:R-:W-:Y:S01]  /*58a0*/  FMUL R39, R39, R19 ;  /* 0x0000001327277220 */ /* 0x000fe20000400000 */
[----:B------:R-:W-:-:S02]  /*58b0*/  ISETP.GT.AND P1, PT, R3, 0x11, P3 ;  /* 0x000000110300780c */ /* 0x000fc40001f24270 */
[----:B------:R-:W-:Y:S01]  /*58c0*/  F2FP.BF16.F32.PACK_AB R55, RZ, R55 ;  /* 0x00000037ff37723e */ /* 0x000fe200000010ff */
[--C-:B------:R-:W-:Y:S01]  /*58d0*/  IMAD.X R15, R9, 0x1, R75.reuse, P4 ;  /* 0x00000001090f7824 */ /* 0x100fe200020e064b */
[C---:B------:R-:W-:Y:S02]  /*58e0*/  ISETP.GT.AND P4, PT, R3.reuse, 0x18, P2 ;  /* 0x000000180300780c */ /* 0x040fe40001784270 */
[----:B-1----:R-:W-:Y:S02]  /*58f0*/  IADD3 R40, P5, R8, R86, RZ ;  /* 0x0000005608287210 */ /* 0x002fe40007fbe0ff */
[----:B------:R0:W-:Y:S01]  /*5900*/  @P0 STG.E.U16 desc[UR54][R14.64], R50 ;  /* 0x000000320e000986 */ /* 0x0001e2000c101536 */
[----:B------:R-:W-:Y:S02]  /*5910*/  ISETP.GT.AND P2, PT, R3, 0x19, P2 ;  /* 0x000000190300780c */ /* 0x000fe40001744270 */
[----:B------:R-:W-:Y:S01]  /*5920*/  IMAD.X R41, R9, 0x1, R75, P5 ;  /* 0x0000000109297824 */ /* 0x000fe200028e064b */
[----:B--2---:R-:W-:-:S02]  /*5930*/  IADD3 R20, P5, R6, R87, RZ ;  /* 0x0000005706147210 */ /* 0x004fc40007fbe0ff */
[C---:B------:R-:W-:Y:S02]  /*5940*/  ISETP.GT.AND P0, PT, R4.reuse, 0x108, PT ;  /* 0x000001080400780c */ /* 0x040fe40003f04270 */
[----:B------:R-:W-:Y:S01]  /*5950*/  @P1 STG.E.U16 desc[UR54][R40.64], R51 ;  /* 0x0000003328001986 */ /* 0x000fe2000c101536 */
[--C-:B------:R-:W-:Y:S01]  /*5960*/  IMAD.X R21, R7, 0x1, R75.reuse, P5 ;  /* 0x0000000107157824 */ /* 0x100fe200028e064b */
[----:B------:R-:W-:Y:S02]  /*5970*/  ISETP.GT.AND P1, PT, R4, 0x100, PT ;  /* 0x000001000400780c */ /* 0x000fe40003f24270 */
[----:B------:R-:W-:Y:S02]  /*5980*/  IADD3 R4, P5, R6, R88, RZ ;  /* 0x0000005806047210 */ /* 0x000fe40007fbe0ff */
[----:B------:R-:W-:Y:S01]  /*5990*/  @P4 STG.E.U16 desc[UR54][R20.64], R52 ;  /* 0x0000003414004986 */ /* 0x000fe2000c101536 */
[----:B------:R-:W-:Y:S02]  /*59a0*/  ISETP.GT.AND P4, PT, R3, 0x18, P3 ;  /* 0x000000180300780c */ /* 0x000fe40001f84270 */
[----:B------:R-:W-:Y:S01]  /*59b0*/  IMAD.X R5, R7, 0x1, R75, P5 ;  /* 0x0000000107057824 */ /* 0x000fe200028e064b */
[----:B------:R-:W-:-:S02]  /*59c0*/  IADD3 R6, P5, R8, R87, RZ ;  /* 0x0000005708067210 */ /* 0x000fc40007fbe0ff */
[----:B------:R-:W-:Y:S02]  /*59d0*/  ISETP.GT.AND P3, PT, R3, 0x19, P3 ;  /* 0x000000190300780c */ /* 0x000fe40001f64270 */
[----:B------:R1:W-:Y:S01]  /*59e0*/  @P2 STG.E.U16 desc[UR54][R4.64], R53 ;  /* 0x0000003504002986 */ /* 0x0003e2000c101536 */
[--C-:B------:R-:W-:Y:S01]  /*59f0*/  IMAD.X R7, R9, 0x1, R75.reuse, P5 ;  /* 0x0000000109077824 */ /* 0x100fe200028e064b */
[----:B------:R-:W-:Y:S02]  /*5a00*/  IADD3 R8, P2, R8, R88, RZ ;  /* 0x0000005808087210 */ /* 0x000fe40007f5e0ff */
[----:B0-----:R-:W-:Y:S02]  /*5a10*/  IADD3 R14, P5, R10, R73, RZ ;  /* 0x000000490a0e7210 */ /* 0x001fe40007fbe0ff */
[----:B------:R0:W-:Y:S01]  /*5a20*/  @P4 STG.E.U16 desc[UR54][R6.64], R54 ;  /* 0x0000003606004986 */ /* 0x0001e2000c101536 */
[----:B------:R-:W-:Y:S01]  /*5a30*/  ISETP.GT.AND P4, PT, R3, RZ, P1 ;  /* 0x000000ff0300720c */ /* 0x000fe20000f84270 */
[--C-:B------:R-:W-:Y:S01]  /*5a40*/  IMAD.X R9, R9, 0x1, R75.reuse, P2 ;  /* 0x0000000109097824 */ /* 0x100fe200010e064b */
[----:B------:R-:W-:Y:S01]  /*5a50*/  ISETP.GT.AND P2, PT, R3, 0x1, P1 ;  /* 0x000000010300780c */ /* 0x000fe20000f44270 */
[----:B------:R-:W-:Y:S01]  /*5a60*/  IMAD.X R15, R11, 0x1, R75, P5 ;  /* 0x000000010b0f7824 */ /* 0x000fe200028e064b */
[----:B------:R-:W-:-:S02]  /*5a70*/  F2FP.BF16.F32.PACK_AB R24, RZ, R24 ;  /* 0x00000018ff18723e */ /* 0x000fc400000010ff */
[-C--:B-1----:R-:W-:Y:S01]  /*5a80*/  IADD3 R4, P5, R10, R82.reuse, RZ ;  /* 0x000000520a047210 */ /* 0x082fe20007fbe0ff */
[----:B------:R-:W-:Y:S01]  /*5a90*/  @P3 STG.E.U16 desc[UR54][R8.64], R55 ;  /* 0x0000003708003986 */ /* 0x000fe2000c101536 */
[----:B------:R-:W-:Y:S02]  /*5aa0*/  F2FP.BF16.F32.PACK_AB R25, RZ, R25 ;  /* 0x00000019ff19723e */ /* 0x000fe400000010ff */
[----:B------:R-:W-:Y:S01]  /*5ab0*/  ISETP.GT.AND P3, PT, R3, 0x1, P0 ;  /* 0x000000010300780c */ /* 0x000fe20000764270 */
[--C-:B------:R-:W-:Y:S01]  /*5ac0*/  IMAD.X R5, R11, 0x1, R75.reuse, P5 ;  /* 0x000000010b057824 */ /* 0x100fe200028e064b */
[C---:B0-----:R-:W-:Y:S01]  /*5ad0*/  IADD3 R6, P5, R12.reuse, R73, RZ ;  /* 0x000000490c067210 */ /* 0x041fe20007fbe0ff */
[----:B------:R-:W-:Y:S01]  /*5ae0*/  @P4 STG.E.U16 desc[UR54][R14.64], R24 ;  /* 0x000000180e004986 */ /* 0x000fe2000c101536 */
[----:B------:R-:W-:Y:S02]  /*5af0*/  IADD3 R20, P4, R12, R82, RZ ;  /* 0x000000520c147210 */ /* 0x000fe40007f9e0ff */
[----:B------:R-:W-:Y:S01]  /*5b00*/  F2FP.BF16.F32.PACK_AB R26, RZ, R26 ;  /* 0x0000001aff1a723e */ /* 0x000fe200000010ff */
[----:B------:R0:W-:Y:S01]  /*5b10*/  @P2 STG.E.U16 desc[UR54][R4.64], R25 ;  /* 0x0000001904002986 */ /* 0x0001e2000c101536 */
[----:B------:R-:W-:Y:S01]  /*5b20*/  ISETP.GT.AND P2, PT, R3, RZ, P0 ;  /* 0x000000ff0300720c */ /* 0x000fe20000744270 */
[--C-:B------:R-:W-:Y:S01]  /*5b30*/  IMAD.X R7, R13, 0x1, R75.reuse, P5 ;  /* 0x000000010d077824 */ /* 0x100fe200028e064b */
[----:B------:R-:W-:Y:S01]  /*5b40*/  ISETP.GT.AND P5, PT, R3, 0x8, P1 ;  /* 0x000000080300780c */ /* 0x000fe20000fa4270 */
[----:B------:R-:W-:Y:S01]  /*5b50*/  IMAD.X R21, R13, 0x1, R75, P4 ;  /* 0x000000010d157824 */ /* 0x000fe200020e064b */
[----:B------:R-:W-:-:S02]  /*5b60*/  F2FP.BF16.F32.PACK_AB R27, RZ, R27 ;  /* 0x0000001bff1b723e */ /* 0x000fc400000010ff */
[----:B------:R-:W-:Y:S02]  /*5b70*/  F2FP.BF16.F32.PACK_AB R28, RZ, R28 ;  /* 0x0000001cff1c723e */ /* 0x000fe400000010ff */
[----:B------:R-:W-:Y:S02]  /*5b80*/  F2FP.BF16.F32.PACK_AB R29, RZ, R29 ;  /* 0x0000001dff1d723e */ /* 0x000fe400000010ff */
[----:B------:R-:W-:Y:S02]  /*5b90*/  F2FP.BF16.F32.PACK_AB R30, RZ, R30 ;  /* 0x0000001eff1e723e */ /* 0x000fe400000010ff */
[C---:B0-----:R-:W-:Y:S01]  /*5ba0*/  IADD3 R4, P4, R10.reuse, R83, RZ ;  /* 0x000000530a047210 */ /* 0x041fe20007f9e0ff */
[----:B------:R-:W-:Y:S01]  /*5bb0*/  @P2 STG.E.U16 desc[UR54][R6.64], R26 ;  /* 0x0000001a06002986 */ /* 0x000fe2000c101536 */
[----:B------:R-:W-:Y:S02]  /*5bc0*/  ISETP.GT.AND P2, PT, R3, 0x8, P0 ;  /* 0x000000080300780c */ /* 0x000fe40000744270 */
[----:B------:R-:W-:Y:S01]  /*5bd0*/  F2FP.BF16.F32.PACK_AB R31, RZ, R31 ;  /* 0x0000001fff1f723e */ /* 0x000fe200000010ff */
[----:B------:R-:W-:Y:S01]  /*5be0*/  IMAD.X R5, R11, 0x1, R75, P4 ;  /* 0x000000010b057824 */ /* 0x000fe200020e064b */
[----:B------:R-:W-:Y:S01]  /*5bf0*/  IADD3 R8, P4, R10, R84, RZ ;  /* 0x000000540a087210 */ /* 0x000fe20007f9e0ff */
[----:B------:R-:W-:Y:S01]  /*5c00*/  @P3 STG.E.U16 desc[UR54][R20.64], R27 ;  /* 0x0000001b14003986 */ /* 0x000fe2000c101536 */
[----:B------:R-:W-:-:S02]  /*5c10*/  ISETP.GT.AND P3, PT, R3, 0x9, P1 ;  /* 0x000000090300780c */ /* 0x000fc40000f64270 */
[----:B------:R-:W-:Y:S01]  /*5c20*/  F2FP.BF16.F32.PACK_AB R32, RZ, R32 ;  /* 0x00000020ff20723e */ /* 0x000fe200000010ff */
[----:B------:R0:W-:Y:S01]  /*5c30*/  @P5 STG.E.U16 desc[UR54][R4.64], R28 ;  /* 0x0000001c04005986 */ /* 0x0001e2000c101536 */
[----:B------:R-:W-:Y:S01]  /*5c40*/  IADD3 R14, P5, R12, R83, RZ ;  /* 0x000000530c0e7210 */ /* 0x000fe20007fbe0ff */
[--C-:B------:R-:W-:Y:S01]  /*5c50*/  IMAD.X R9, R11, 0x1, R75.reuse, P4 ;  /* 0x000000010b097824 */ /* 0x100fe200020e064b */
[----:B------:R-:W-:Y:S02]  /*5c60*/  ISETP.GT.AND P4, PT, R3, 0x9, P0 ;  /* 0x000000090300780c */ /* 0x000fe40000784270 */
[----:B------:R-:W-:Y:S01]  /*5c70*/  F2FP.BF16.F32.PACK_AB R33, RZ, R33 ;  /* 0x00000021ff21723e */ /* 0x000fe200000010ff */
[----:B------:R-:W-:Y:S01]  /*5c80*/  IMAD.X R15, R13, 0x1, R75, P5 ;  /* 0x000000010d0f7824 */ /* 0x000fe200028e064b */
[----:B------:R-:W-:Y:S02]  /*5c90*/  F2FP.BF16.F32.PACK_AB R34, RZ, R34 ;  /* 0x00000022ff22723e */ /* 0x000fe400000010ff */
[----:B------:R-:W-:Y:S01]  /*5ca0*/  F2FP.BF16.F32.PACK_AB R35, RZ, R35 ;  /* 0x00000023ff23723e */ /* 0x000fe200000010ff */
[----:B------:R-:W-:Y:S01]  /*5cb0*/  @P3 STG.E.U16 desc[UR54][R8.64], R29 ;  /* 0x0000001d08003986 */ /* 0x000fe2000c101536 */
[----:B------:R-:W-:-:S02]  /*5cc0*/  ISETP.GT.AND P3, PT, R3, 0x11, P1 ;  /* 0x000000110300780c */ /* 0x000fc40000f64270 */
[----:B0-----:R-:W-:Y:S01]  /*5cd0*/  IADD3 R4, P5, R12, R84, RZ ;  /* 0x000000540c047210 */ /* 0x001fe20007fbe0ff */
[----:B------:R-:W-:Y:S01]  /*5ce0*/  @P2 STG.E.U16 desc[UR54][R14.64], R30 ;  /* 0x0000001e0e002986 */ /* 0x000fe2000c101536 */
[----:B------:R-:W-:Y:S02]  /*5cf0*/  ISETP.GT.AND P2, PT, R3, 0x10, P1 ;  /* 0x000000100300780c */ /* 0x000fe40000f44270 */
[----:B------:R-:W-:Y:S01]  /*5d00*/  F2FP.BF16.F32.PACK_AB R36, RZ, R36 ;  /* 0x00000024ff24723e */ /* 0x000fe200000010ff */
[--C-:B------:R-:W-:Y:S01]  /*5d10*/  IMAD.X R5, R13, 0x1, R75.reuse, P5 ;  /* 0x000000010d057824 */ /* 0x100fe200028e064b */
[C---:B------:R-:W-:Y:S02]  /*5d20*/  IADD3 R6, P5, R10.reuse, R85, RZ ;  /* 0x000000550a067210 */ /* 0x040fe40007fbe0ff */
[----:B------:R-:W-:Y:S02]  /*5d30*/  F2FP.BF16.F32.PACK_AB R37, RZ, R37 ;  /* 0x00000025ff25723e */ /* 0x000fe400000010ff */
[----:B------:R0:W-:Y:S01]  /*5d40*/  @P4 STG.E.U16 desc[UR54][R4.64], R31 ;  /* 0x0000001f04004986 */ /* 0x0001e2000c101536 */
[----:B------:R-:W-:Y:S01]  /*5d50*/  IADD3 R20, P4, R10, R86, RZ ;  /* 0x000000560a147210 */ /* 0x000fe20007f9e0ff */
[----:B------:R-:W-:Y:S01]  /*5d60*/  IMAD.X R7, R11, 0x1, R75, P5 ;  /* 0x000000010b077824 */ /* 0x000fe200028e064b */
[----:B------:R-:W-:-:S02]  /*5d70*/  ISETP.GT.AND P5, PT, R3, 0x10, P0 ;  /* 0x000000100300780c */ /* 0x000fc400007a4270 */
[----:B------:R-:W-:Y:S01]  /*5d80*/  F2FP.BF16.F32.PACK_AB R38, RZ, R38 ;  /* 0x00000026ff26723e */ /* 0x000fe200000010ff */
[--C-:B------:R-:W-:Y:S01]  /*5d90*/  IMAD.X R21, R11, 0x1, R75.reuse, P4 ;  /* 0x000000010b157824 */ /* 0x100fe200020e064b */
[----:B------:R-:W-:Y:S01]  /*5da0*/  @P2 STG.E.U16 desc[UR54][R6.64], R32 ;  /* 0x0000002006002986 */ /* 0x000fe2000c101536 */
[C---:B------:R-:W-:Y:S02]  /*5db0*/  ISETP.GT.AND P2, PT, R3.reuse, 0x11, P0 ;  /* 0x000000110300780c */ /* 0x040fe40000744270 */
[----:B------:R-:W-:Y:S01]  /*5dc0*/  F2FP.BF16.F32.PACK_AB R39, RZ, R39 ;  /* 0x00000027ff27723e */ /* 0x000fe200000010ff */
[----:B------:R-:W-:Y:S01]  /*5dd0*/  @P3 STG.E.U16 desc[UR54][R20.64], R33 ;  /* 0x0000002114003986 */ /* 0x000fe2000c101536 */
[C---:B0-----:R-:W-:Y:S02]  /*5de0*/  IADD3 R4, P4, R12.reuse, R85, RZ ;  /* 0x000000550c047210 */ /* 0x041fe40007f9e0ff */
[C---:B------:R-:W-:Y:S02]  /*5df0*/  ISETP.GT.AND P3, PT, R3.reuse, 0x18, P1 ;  /* 0x000000180300780c */ /* 0x040fe40000f64270 */
[----:B------:R-:W-:Y:S01]  /*5e00*/  ISETP.GT.AND P1, PT, R3, 0x19, P1 ;  /* 0x000000190300780c */ /* 0x000fe20000f24270 */
[----:B------:R-:W-:Y:S01]  /*5e10*/  IMAD.X R5, R13, 0x1, R75, P4 ;  /* 0x000000010d057824 */ /* 0x000fe200020e064b */
[----:B------:R-:W-:-:S04]  /*5e20*/  IADD3 R8, P4, R12, R86, RZ ;  /* 0x000000560c087210 */ /* 0x000fc80007f9e0ff */
[----:B------:R0:W-:Y:S01]  /*5e30*/  @P5 STG.E.U16 desc[UR54][R4.64], R34 ;  /* 0x0000002204005986 */ /* 0x0001e2000c101536 */
[C---:B------:R-:W-:Y:S01]  /*5e40*/  IADD3 R14, P5, R10.reuse, R87, RZ ;  /* 0x000000570a0e7210 */ /* 0x040fe20007fbe0ff */
[--C-:B------:R-:W-:Y:S01]  /*5e50*/  IMAD.X R9, R13, 0x1, R75.reuse, P4 ;  /* 0x000000010d097824 */ /* 0x100fe200020e064b */
[C---:B------:R-:W-:Y:S02]  /*5e60*/  ISETP.GT.AND P4, PT, R3.reuse, 0x18, P0 ;  /* 0x000000180300780c */ /* 0x040fe40000784270 */
[----:B------:R-:W-:Y:S01]  /*5e70*/  ISETP.GT.AND P0, PT, R3, 0x19, P0 ;  /* 0x000000190300780c */ /* 0x000fe20000704270 */
[----:B------:R-:W-:Y:S01]  /*5e80*/  IMAD.X R15, R11, 0x1, R75, P5 ;  /* 0x000000010b0f7824 */ /* 0x000fe200028e064b */
[----:B------:R4:W-:Y:S04]  /*5e90*/  @P2 STG.E.U16 desc[UR54][R8.64], R35 ;  /* 0x0000002308002986 */ /* 0x0009e8000c101536 */
[----:B------:R4:W-:Y:S01]  /*5ea0*/  @P3 STG.E.U16 desc[UR54][R14.64], R36 ;  /* 0x000000240e003986 */ /* 0x0009e2000c101536 */
[----:B0-----:R-:W-:-:S02]  /*5eb0*/  IADD3 R4, P2, R10, R88, RZ ;  /* 0x000000580a047210 */ /* 0x001fc40007f5e0ff */
[C---:B------:R-:W-:Y:S02]  /*5ec0*/  IADD3 R6, P3, R12.reuse, R87, RZ ;  /* 0x000000570c067210 */ /* 0x040fe40007f7e0ff */
[----:B------:R-:W-:Y:S01]  /*5ed0*/  IADD3 R10, P5, R12, R88, RZ ;  /* 0x000000580c0a7210 */ /* 0x000fe20007fbe0ff */
[--C-:B------:R-:W-:Y:S02]  /*5ee0*/  IMAD.X R5, R11, 0x1, R75.reuse, P2 ;  /* 0x000000010b057824 */ /* 0x100fe400010e064b */
[C-C-:B------:R-:W-:Y:S02]  /*5ef0*/  IMAD.X R7, R13.reuse, 0x1, R75.reuse, P3 ;  /* 0x000000010d077824 */ /* 0x140fe400018e064b */
[----:B------:R-:W-:Y:S01]  /*5f00*/  IMAD.X R11, R13, 0x1, R75, P5 ;  /* 0x000000010d0b7824 */ /* 0x000fe200028e064b */
[----:B------:R4:W-:Y:S04]  /*5f10*/  @P1 STG.E.U16 desc[UR54][R4.64], R37 ;  /* 0x0000002504001986 */ /* 0x0009e8000c101536 */
[----:B------:R4:W-:Y:S04]  /*5f20*/  @P4 STG.E.U16 desc[UR54][R6.64], R38 ;  /* 0x0000002606004986 */ /* 0x0009e8000c101536 */
[----:B------:R4:W-:Y:S02]  /*5f30*/  @P0 STG.E.U16 desc[UR54][R10.64], R39 ;  /* 0x000000270a000986 */ /* 0x0009e4000c101536 */
.L_x_122:
[----:B------:R-:W-:Y:S05]  /*5f40*/  BSYNC B0 ;  /* 0x0000000000007941 */ /* 0x000fea0003800000 */
.L_x_28:
[----:B------:R-:W-:Y:S01]  /*5f50*/  IADD3 R16, P0, R16, UR52, RZ ;  /* 0x0000003410107c10 */ /* 0x000fe2000ff1e0ff */
[----:B------:R-:W-:Y:S01]  /*5f60*/  ULDC.64 UR4, c[0x0][0x650] ;  /* 0x0001940000047ab9 */ /* 0x000fe20000000a00 */
[----:B------:R-:W-:Y:S01]  /*5f70*/  PRMT R3, RZ, 0x7610, R3 ;  /* 0x00007610ff037816 */ /* 0x000fe20000000003 */
[----:B-----5:R-:W-:Y:S01]  /*5f80*/  IMAD.MOV.U32 R92, RZ, RZ, -0x1 ;  /* 0xffffffffff5c7424 */ /* 0x020fe200078e00ff */
[----:B------:R-:W-:Y:S01]  /*5f90*/  IADD3.X R17, R17, UR38, RZ, P0, !PT ;  /* 0x0000002611117c10 */ /* 0x000fe200087fe4ff */
[----:B------:R-:W-:Y:S01]  /*5fa0*/  IMAD.MOV.U32 R91, RZ, RZ, -0x1 ;  /* 0xffffffffff5b7424 */ /* 0x000fe200078e00ff */
[----:B------:R-:W-:-:S04]  /*5fb0*/  ISETP.GE.U32.AND P0, PT, R16, UR4, PT ;  /* 0x0000000410007c0c */ /* 0x000fc8000bf06070 */
[----:B------:R-:W-:-:S13]  /*5fc0*/  ISETP.GE.U32.AND.EX P0, PT, R17, UR5, PT, P0 ;  /* 0x0000000511007c0c */ /* 0x000fda000bf06100 */
[----:B------:R-:W-:Y:S05]  /*5fd0*/  @P0 BRA `(.L_x_123) ;  /* 0x0000000400500947 */ /* 0x000fea0003800000 */
[----:B----4-:R-:W4:Y:S01]  /*5fe0*/  LDC.64 R10, c[0x0][0x628] ;  /* 0x00018a00ff0a7b82 */ /* 0x010f220000000a00 */
[----:B------:R-:W0:Y:S01]  /*5ff0*/  S2R R20, SR_CTAID.X ;  /* 0x0000000000147919 */ /* 0x000e220000002500 */
[----:B------:R-:W-:Y:S02]  /*6000*/  IMAD.MOV.U32 R8, RZ, RZ, R16 ;  /* 0x000000ffff087224 */ /* 0x000fe400078e0010 */
[----:B------:R-:W-:Y:S01]  /*6010*/  IMAD.MOV.U32 R9, RZ, RZ, R17 ;  /* 0x000000ffff097224 */ /* 0x000fe200078e0011 */
[----:B------:R-:W0:Y:S03]  /*6020*/  S2R R21, SR_CTAID.Y ;  /* 0x0000000000157919 */ /* 0x000e260000002600 */
[----:B------:R-:W0:Y:S08]  /*6030*/  LDC R0, c[0x0][0x630] ;  /* 0x00018c00ff007b82 */ /* 0x000e300000000800 */
[----:B------:R-:W0:Y:S01]  /*6040*/  LDC.64 R14, c[0x0][0x620] ;  /* 0x00018800ff0e7b82 */ /* 0x000e220000000a00 */
[----:B----4-:R-:W-:-:S04]  /*6050*/  ISETP.NE.U32.AND P0, PT, R10, RZ, PT ;  /* 0x000000ff0a00720c */ /* 0x010fc80003f05070 */
[----:B------:R-:W-:-:S13]  /*6060*/  ISETP.NE.AND.EX P0, PT, R11, RZ, PT, P0 ;  /* 0x000000ff0b00720c */ /* 0x000fda0003f05300 */
[----:B0-----:R-:W-:Y:S05]  /*6070*/  @!P0 BRA `(.L_x_124) ;  /* 0x0000000000288947 */ /* 0x001fea0003800000 */
[----:B------:R-:W0:Y:S02]  /*6080*/  LDC R3, c[0x0][0x634] ;  /* 0x00018d00ff037b82 */ /* 0x000e240000000800 */
[----:B0-----:R-:W-:-:S05]  /*6090*/  IADD3 R3, P0, R16, R3, RZ ;  /* 0x0000000310037210 */ /* 0x001fca0007f1e0ff */
[----:B------:R-:W-:-:S04]  /*60a0*/  IMAD.X R13, RZ, RZ, R17, P0 ;  /* 0x000000ffff0d7224 */ /* 0x000fc800000e0611 */
[----:B--2---:R-:W-:-:S04]  /*60b0*/  IMAD.WIDE.U32 R4, R13, R10, RZ ;  /* 0x0000000a0d047225 */ /* 0x004fc800078e00ff */
[----:B------:R-:W-:-:S04]  /*60c0*/  IMAD.WIDE.U32 R6, P0, R3, R11, R4 ;  /* 0x0000000b03067225 */ /* 0x000fc80007800004 */
[----:B------:R-:W-:-:S04]  /*60d0*/  IMAD.WIDE.U32 R4, R3, R10, RZ ;  /* 0x0000000a03047225 */ /* 0x000fc800078e00ff */
[----:B------:R-:W-:Y:S01]  /*60e0*/  IMAD.X R9, RZ, RZ, RZ, P0 ;  /* 0x000000ffff097224 */ /* 0x000fe200000e06ff */
[----:B------:R-:W-:Y:S01]  /*60f0*/  IADD3 RZ, P0, R5, R6, RZ ;  /* 0x0000000605ff7210 */ /* 0x000fe20007f1e0ff */
[----:B------:R-:W-:-:S04]  /*6100*/  IMAD.MOV.U32 R8, RZ, RZ, R7 ;  /* 0x000000ffff087224 */ /* 0x000fc800078e0007 */
[----:B------:R-:W-:-:S08]  /*6110*/  IMAD.WIDE.U32.X R8, R13, R11, R8, P0 ;  /* 0x0000000b0d087225 */ /* 0x000fd000000e0408 */
.L_x_124:
[----:B------:R-:W0:Y:S01]  /*6120*/  LDC.64 R28, c[0x0][0x640] ;  /* 0x00019000ff1c7b82 */ /* 0x000e220000000a00 */
[-CC-:B------:R-:W-:Y:S01]  /*6130*/  SHF.R.U64 R91, R8, R0.reuse, R9.reuse ;  /* 0x00000000085b7219 */ /* 0x180fe20000001209 */
[----:B------:R-:W-:Y:S01]  /*6140*/  ULDC UR4, c[0x0][0x150] ;  /* 0x0000540000047ab9 */ /* 0x000fe20000000800 */
[----:B------:R-:W-:Y:S02]  /*6150*/  SHF.R.U32.HI R0, RZ, R0, R9 ;  /* 0x00000000ff007219 */ /* 0x000fe40000011609 */
[----:B------:R-:W-:Y:S02]  /*6160*/  IADD3 R3, P0, RZ, -R91, RZ ;  /* 0x8000005bff037210 */ /* 0x000fe40007f1e0ff */
[----:B------:R-:W-:Y:S01]  /*6170*/  I2FP.F32.U32 R7, R20 ;  /* 0x0000001400077245 */ /* 0x000fe20000201000 */
[----:B------:R-:W4:Y:S02]  /*6180*/  LDC R6, c[0x0][0x618] ;  /* 0x00018600ff067b82 */ /* 0x000f240000000800 */
[----:B--2---:R-:W-:-:S02]  /*6190*/  IMAD.X R5, RZ, RZ, ~R0, P0 ;  /* 0x000000ffff057224 */ /* 0x004fc400000e0e00 */
[----:B------:R-:W-:Y:S01]  /*61a0*/  FMUL R7, R7, UR4 ;  /* 0x0000000407077c20 */ /* 0x000fe20008400000 */
[----:B------:R-:W-:Y:S01]  /*61b0*/  ULDC UR4, c[0x0][0x154] ;  /* 0x0000550000047ab9 */ /* 0x000fe20000000800 */
[-C--:B------:R-:W-:Y:S02]  /*61c0*/  IMAD R0, R5, R14.reuse, RZ ;  /* 0x0000000e05007224 */ /* 0x080fe400078e02ff */
[----:B------:R-:W2:Y:S01]  /*61d0*/  LDC R8, c[0x0][0x608] ;  /* 0x00018200ff087b82 */ /* 0x000ea20000000800 */
[C---:B------:R-:W-:Y:S01]  /*61e0*/  IMAD.WIDE.U32 R4, R3.reuse, R14, R16 ;  /* 0x0000000e03047225 */ /* 0x040fe200078e0010 */
[----:B------:R-:W5:Y:S03]  /*61f0*/  F2I.U32.TRUNC.NTZ R7, R7 ;  /* 0x0000000700077305 */ /* 0x000f66000020f000 */
[----:B------:R-:W-:Y:S01]  /*6200*/  IMAD R3, R3, R15, R0 ;  /* 0x0000000f03037224 */ /* 0x000fe200078e0200 */
[----:B------:R-:W-:-:S02]  /*6210*/  I2FP.F32.U32 R0, R21 ;  /* 0x0000001500007245 */ /* 0x000fc40000201000 */
[----:B------:R-:W1:Y:S01]  /*6220*/  LDC R26, c[0x0][0x658] ;  /* 0x00019600ff1a7b82 */ /* 0x000e620000000800 */
[----:B------:R-:W-:Y:S01]  /*6230*/  IMAD.IADD R3, R5, 0x1, R3 ;  /* 0x0000000105037824 */ /* 0x000fe200078e0203 */
[----:B0-----:R-:W-:Y:S01]  /*6240*/  ISETP.NE.U32.AND P0, PT, R28, RZ, PT ;  /* 0x000000ff1c00720c */ /* 0x001fe20003f05070 */
[----:B------:R-:W-:-:S03]  /*6250*/  FMUL R0, R0, UR4 ;  /* 0x0000000400007c20 */ /* 0x000fc60008400000 */
[----:B------:R-:W-:Y:S01]  /*6260*/  ISETP.NE.AND.EX P0, PT, R29, RZ, PT, P0 ;  /* 0x000000ff1d00720c */ /* 0x000fe20003f05300 */
[----:B------:R0:W0:Y:S01]  /*6270*/  F2I.U32.TRUNC.NTZ R14, R0 ;  /* 0x00000000000e7305 */ /* 0x000022000020f000 */
[----:B------:R-:W3:Y:S01]  /*6280*/  LDC R9, c[0x0][0x144] ;  /* 0x00005100ff097b82 */ /* 0x000ee20000000800 */
[-C--:B----4-:R-:W-:Y:S01]  /*6290*/  SHF.R.U64 R10, R4, R6.reuse, R3 ;  /* 0x00000006040a7219 */ /* 0x090fe20000001203 */
[----:B-----5:R-:W-:Y:S01]  /*62a0*/  IMAD.MOV R7, RZ, RZ, -R7 ;  /* 0x000000ffff077224 */ /* 0x020fe200078e0a07 */
[----:B------:R-:W-:-:S05]  /*62b0*/  SHF.R.U32.HI R3, RZ, R6, R3 ;  /* 0x00000006ff037219 */ /* 0x000fca0000011603 */
[----:B------:R-:W4:Y:S01]  /*62c0*/  LDC R24, c[0x0][0x148] ;  /* 0x00005200ff187b82 */ /* 0x000f220000000800 */
[-CC-:B--2---:R-:W-:Y:S02]  /*62d0*/  SHF.R.U64 R12, R10, R8.reuse, R3.reuse ;  /* 0x000000080a0c7219 */ /* 0x184fe40000001203 */
[----:B------:R-:W-:-:S05]  /*62e0*/  SHF.R.U32.HI R3, RZ, R8, R3 ;  /* 0x00000008ff037219 */ /* 0x000fca0000011603 */
[----:B------:R-:W2:Y:S01]  /*62f0*/  LDC R15, c[0x0][0x600] ;  /* 0x00018000ff0f7b82 */ /* 0x000ea20000000800 */
[-CC-:B-1----:R-:W-:Y:S02]  /*6300*/  SHF.R.U64 R13, R12, R26.reuse, R3.reuse ;  /* 0x0000001a0c0d7219 */ /* 0x182fe40000001203 */
[----:B------:R-:W-:-:S03]  /*6310*/  SHF.R.U32.HI R5, RZ, R26, R3 ;  /* 0x0000001aff057219 */ /* 0x000fc60000011603 */
[----:B------:R-:W-:Y:S02]  /*6320*/  IMAD.MOV.U32 R4, RZ, RZ, R13 ;  /* 0x000000ffff047224 */ /* 0x000fe400078e000d */
[----:B------:R-:W1:Y:S01]  /*6330*/  LDC R27, c[0x0][0x648] ;  /* 0x00019200ff1b7b82 */ /* 0x000e620000000800 */
[----:B---3--:R-:W-:-:S07]  /*6340*/  IMAD R25, R9, R7, R20 ;  /* 0x0000000709197224 */ /* 0x008fce00078e0214 */
[----:B------:R-:W3:Y:S08]  /*6350*/  LDC R30, c[0x0][0x638] ;  /* 0x00018e00ff1e7b82 */ /* 0x000ef00000000800 */
[----:B------:R-:W0:Y:S01]  /*6360*/  LDC R31, c[0x0][0x610] ;  /* 0x00018400ff1f7b82 */ /* 0x000e220000000800 */
[----:B----4-:R-:W-:Y:S05]  /*6370*/  @!P0 BRA `(.L_x_125) ;  /* 0x0000000000288947 */ /* 0x010fea0003800000 */
[----:B0-----:R-:W0:Y:S02]  /*6380*/  LDC R0, c[0x0][0x64c] ;  /* 0x00019300ff007b82 */ /* 0x001e240000000800 */
        /* <DEDUP_REMOVED lines=9> */
.L_x_125:
[----:B------:R-:W-:Y:S01]  /*6420*/  ISETP.NE.AND P0, PT, R2, 0x1, PT ;  /* 0x000000010200780c */ /* 0x000fe20003f05270 */
[----:B0-----:R-:W-:Y:S01]  /*6430*/  IMAD.MOV R14, RZ, RZ, -R14 ;  /* 0x000000ffff0e7224 */ /* 0x001fe200078e0a0e */
[----:B-1----:R-:W-:Y:S01]  /*6440*/  SHF.R.U64 R0, R4, R27, R5 ;  /* 0x0000001b04007219 */ /* 0x002fe20000001205 */
[----:B--2---:R-:W-:Y:S01]  /*6450*/  VIADD R5, R15, 0xffffffff ;  /* 0xffffffff0f057836 */ /* 0x004fe20000000000 */
[----:B------:R-:W-:-:S03]  /*6460*/  LOP3.LUT R3, R12, R81, RZ, 0xc0, !PT ;  /* 0x000000510c037212 */ /* 0x000fc600078ec0ff */
[----:B------:R-:W-:Y:S01]  /*6470*/  IMAD.MOV R4, RZ, RZ, -R0 ;  /* 0x000000ffff047224 */ /* 0x000fe200078e0a00 */
[----:B------:R-:W-:Y:S01]  /*6480*/  LOP3.LUT R10, R10, R5, RZ, 0xc0, !PT ;  /* 0x000000050a0a7212 */ /* 0x000fe200078ec0ff */
[----:B------:R-:W-:Y:S02]  /*6490*/  IMAD R0, R76, R0, R3 ;  /* 0x000000004c007224 */ /* 0x000fe400078e0203 */
[----:B---3--:R-:W-:Y:S02]  /*64a0*/  IMAD R3, R4, R30, R13 ;  /* 0x0000001e04037224 */ /* 0x008fe400078e020d */
[----:B------:R-:W-:Y:S02]  /*64b0*/  @P0 IMAD R25, R24, R14, R21 ;  /* 0x0000000e18190224 */ /* 0x000fe400078e0215 */
[----:B------:R-:W-:Y:S02]  /*64c0*/  IMAD R5, R3, R15, R10 ;  /* 0x0000000f03057224 */ /* 0x000fe400078e020a */
[----:B------:R-:W-:-:S02]  /*64d0*/  IMAD R0, R0, R31, R25 ;  /* 0x0000001f00007224 */ /* 0x000fc400078e0219 */
[----:B------:R-:W-:-:S03]  /*64e0*/  IMAD.MOV.U32 R4, RZ, RZ, 0x1 ;  /* 0x00000001ff047424 */ /* 0x000fc600078e00ff */
[----:B------:R-:W-:Y:S02]  /*64f0*/  SEL R92, R5, R0, !P0 ;  /* 0x00000000055c7207 */ /* 0x000fe40004000000 */
[----:B------:R-:W-:Y:S02]  /*6500*/  PRMT R3, R4, 0x7610, R3 ;  /* 0x0000761004037816 */ /* 0x000fe40000000003 */
[----:B------:R-:W-:-:S07]  /*6510*/  SEL R0, R0, R5, !P0 ;  /* 0x0000000500007207 */ /* 0x000fce0004000000 */
.L_x_123:
[----:B------:R-:W-:Y:S01]  /*6520*/  LOP3.LUT P0, RZ, R3, 0xff, RZ, 0xc0, !PT ;  /* 0x000000ff03ff7812 */ /* 0x000fe2000780c0ff */
[----:B------:R-:W-:-:S12]  /*6530*/  IMAD.MOV.U32 R93, RZ, RZ, R0 ;  /* 0x000000ffff5d7224 */ /* 0x000fd800078e0000 */
[----:B------:R-:W-:Y:S05]  /*6540*/  @P0 BRA `(.L_x_126) ;  /* 0xffffffac00600947 */ /* 0x000fea000383ffff */
[----:B------:R-:W-:Y:S05]  /*6550*/  EXIT ;  /* 0x000000000000794d */ /* 0x000fea0003800000 */
.L_x_3:
        /* <DEDUP_REMOVED lines=26> */
.L_x_128:
[--C-:B------:R-:W-:Y:S01]  /*6700*/  SHF.R.U64 R14, R12, R20, R13.reuse ;  /* 0x000000140c0e7219 */ /* 0x100fe2000000120d */
[----:B------:R-:W0:Y:S01]  /*6710*/  LDC R24, c[0x0][0x618] ;  /* 0x00018600ff187b82 */ /* 0x000e220000000800 */
[----:B------:R-:W-:Y:S01]  /*6720*/  I2FP.F32.U32 R8, R6 ;  /* 0x0000000600087245 */ /* 0x000fe20000201000 */
[----:B------:R-:W-:Y:S01]  /*6730*/  ULDC UR4, c[0x0][0x150] ;  /* 0x0000540000047ab9 */ /* 0x000fe20000000800 */
[----:B------:R-:W-:Y:S02]  /*6740*/  SHF.R.U32.HI R7, RZ, R20, R13 ;  /* 0x00000014ff077219 */ /* 0x000fe4000001160d */
[----:B------:R-:W-:Y:S01]  /*6750*/  IADD3 R11, P0, RZ, -R14, RZ ;  /* 0x8000000eff0b7210 */ /* 0x000fe20007f1e0ff */
[----:B------:R-:W-:Y:S01]  /*6760*/  FMUL R13, R8, UR4 ;  /* 0x00000004080d7c20 */ /* 0x000fe20008400000 */
[----:B------:R-:W-:Y:S01]  /*6770*/  ULDC UR4, c[0x0][0x154] ;  /* 0x0000550000047ab9 */ /* 0x000fe20000000800 */
[----:B------:R-:W1:Y:S02]  /*6780*/  LDC.64 R26, c[0x0][0x640] ;  /* 0x00019000ff1a7b82 */ /* 0x000e640000000a00 */
[----:B------:R-:W-:-:S02]  /*6790*/  IMAD.X R7, RZ, RZ, ~R7, P0 ;  /* 0x000000ffff077224 */ /* 0x000fc400000e0e07 */
[----:B------:R-:W2:Y:S01]  /*67a0*/  F2I.U32.TRUNC.NTZ R13, R13 ;  /* 0x0000000d000d7305 */ /* 0x000ea2000020f000 */
[----:B------:R-:W-:-:S03]  /*67b0*/  IMAD.WIDE.U32 R8, R11, R22, R16 ;  /* 0x000000160b087225 */ /* 0x000fc600078e0010 */
[----:B------:R-:W3:Y:S01]  /*67c0*/  LDC R15, c[0x0][0x144] ;  /* 0x00005100ff0f7b82 */ /* 0x000ee20000000800 */
[----:B------:R-:W-:-:S04]  /*67d0*/  IMAD R10, R7, R22, RZ ;  /* 0x00000016070a7224 */ /* 0x000fc800078e02ff */
[----:B------:R-:W-:Y:S02]  /*67e0*/  IMAD R7, R11, R23, R10 ;  /* 0x000000170b077224 */ /* 0x000fe400078e020a */
[----:B------:R-:W-:Y:S01]  /*67f0*/  IMAD.MOV.U32 R10, RZ, RZ, -0x1 ;  /* 0xffffffffff0a7424 */ /* 0x000fe200078e00ff */
[----:B------:R-:W4:Y:S01]  /*6800*/  LDC R20, c[0x0][0x608] ;  /* 0x00018200ff147b82 */ /* 0x000f220000000800 */
[----:B------:R-:W-:Y:S01]  /*6810*/  IMAD.IADD R7, R9, 0x1, R7 ;  /* 0x0000000109077824 */ /* 0x000fe200078e0207 */
[----:B------:R-:W-:-:S04]  /*6820*/  I2FP.F32.U32 R9, R3 ;  /* 0x0000000300097245 */ /* 0x000fc80000201000 */
[-C--:B0-----:R-:W-:Y:S01]  /*6830*/  SHF.R.U64 R12, R8, R24.reuse, R7 ;  /* 0x00000018080c7219 */ /* 0x081fe20000001207 */
[----:B--2---:R-:W-:Y:S01]  /*6840*/  IMAD.MOV R8, RZ, RZ, -R13 ;  /* 0x000000ffff087224 */ /* 0x004fe200078e0a0d */
[----:B------:R-:W0:Y:S01]  /*6850*/  LDC R11, c[0x0][0x658] ;  /* 0x00019600ff0b7b82 */ /* 0x000e220000000800 */
[----:B-1----:R-:W-:Y:S01]  /*6860*/  ISETP.NE.U32.AND P0, PT, R26, RZ, PT ;  /* 0x000000ff1a00720c */ /* 0x002fe20003f05070 */
[----:B------:R-:W-:Y:S01]  /*6870*/  FMUL R9, R9, UR4 ;  /* 0x0000000409097c20 */ /* 0x000fe20008400000 */
[----:B------:R-:W-:Y:S02]  /*6880*/  SHF.R.U32.HI R7, RZ, R24, R7 ;  /* 0x00000018ff077219 */ /* 0x000fe40000011607 */
[----:B------:R-:W-:-:S03]  /*6890*/  ISETP.NE.AND.EX P0, PT, R27, RZ, PT, P0 ;  /* 0x000000ff1b00720c */ /* 0x000fc60003f05300 */
[----:B------:R-:W1:Y:S01]  /*68a0*/  LDC R22, c[0x0][0x148] ;  /* 0x00005200ff167b82 */ /* 0x000e620000000800 */
[----:B---3--:R-:W-:Y:S02]  /*68b0*/  IMAD R23, R15, R8, R6 ;  /* 0x000000080f177224 */ /* 0x008fe400078e0206 */
[----:B------:R-:W-:-:S05]  /*68c0*/  IMAD.MOV.U32 R8, RZ, RZ, 0x1 ;  /* 0x00000001ff087424 */ /* 0x000fca00078e00ff */
[----:B------:R-:W2:Y:S01]  /*68d0*/  LDC R21, c[0x0][0x600] ;  /* 0x00018000ff157b82 */ /* 0x000ea20000000800 */
[-CC-:B----4-:R-:W-:Y:S02]  /*68e0*/  SHF.R.U64 R15, R12, R20.reuse, R7.reuse ;  /* 0x000000140c0f7219 */ /* 0x190fe40000001207 */
[----:B------:R-:W-:Y:S02]  /*68f0*/  SHF.R.U32.HI R6, RZ, R20, R7 ;  /* 0x00000014ff067219 */ /* 0x000fe40000011607 */
[----:B------:R3:W4:Y:S03]  /*6900*/  F2I.U32.TRUNC.NTZ R20, R9 ;  /* 0x0000000900147305 */ /* 0x000726000020f000 */
[----:B------:R-:W1:Y:S01]  /*6910*/  LDC R25, c[0x0][0x648] ;  /* 0x00019200ff197b82 */ /* 0x000e620000000800 */
[-C--:B0-----:R-:W-:Y:S02]  /*6920*/  SHF.R.U64 R19, R15, R11.reuse, R6 ;  /* 0x0000000b0f137219 */ /* 0x081fe40000001206 */
[----:B------:R-:W-:-:S02]  /*6930*/  SHF.L.U32 R10, R10, R11, RZ ;  /* 0x0000000b0a0a7219 */ /* 0x000fc400000006ff */
[-C--:B------:R-:W-:Y:S01]  /*6940*/  SHF.R.U32.HI R7, RZ, R11.reuse, R6 ;  /* 0x0000000bff077219 */ /* 0x080fe20000011606 */
[----:B------:R-:W-:Y:S01]  /*6950*/  IMAD.MOV.U32 R6, RZ, RZ, R19 ;  /* 0x000000ffff067224 */ /* 0x000fe200078e0013 */
[----:B------:R-:W-:Y:S01]  /*6960*/  SHF.L.U32 R24, R8, R11, RZ ;  /* 0x0000000b08187219 */ /* 0x000fe200000006ff */
[----:B------:R-:W0:Y:S01]  /*6970*/  LDC R28, c[0x0][0x638] ;  /* 0x00018e00ff1c7b82 */ /* 0x000e220000000800 */
[----:B------:R-:W-:-:S07]  /*6980*/  LOP3.LUT R30, RZ, R10, RZ, 0x33, !PT ;  /* 0x0000000aff1e7212 */ /* 0x000fce00078e33ff */
[----:B------:R-:W0:Y:S01]  /*6990*/  LDC R29, c[0x0][0x610] ;  /* 0x00018400ff1d7b82 */ /* 0x000e220000000800 */
[----:B---34-:R-:W-:Y:S05]  /*69a0*/  @!P0 BRA `(.L_x_129) ;  /* 0x0000000000288947 */ /* 0x018fea0003800000 */
[----:B------:R-:W3:Y:S02]  /*69b0*/  LDC R6, c[0x0][0x64c] ;  /* 0x00019300ff067b82 */ /* 0x000ee40000000800 */
[----:B---3--:R-:W-:-:S05]  /*69c0*/  IADD3 R11, P0, R19, R6, RZ ;  /* 0x00000006130b7210 */ /* 0x008fca0007f1e0ff */
        /* <DEDUP_REMOVED lines=8> */
.L_x_129:
[----:B------:R-:W-:Y:S01]  /*6a50*/  ISETP.NE.AND P0, PT, R2, 0x1, PT ;  /* 0x000000010200780c */ /* 0x000fe20003f05270 */
[----:B--2---:R-:W-:Y:S01]  /*6a60*/  VIADD R9, R21, 0xffffffff ;  /* 0xffffffff15097836 */ /* 0x004fe20000000000 */
[----:B-1----:R-:W-:Y:S01]  /*6a70*/  SHF.R.U64 R7, R6, R25, R7 ;  /* 0x0000001906077219 */ /* 0x002fe20000001207 */
[----:B------:R-:W-:Y:S01]  /*6a80*/  IMAD.MOV R20, RZ, RZ, -R20 ;  /* 0x000000ffff147224 */ /* 0x000fe200078e0a14 */
[----:B------:R-:W-:Y:S02]  /*6a90*/  LOP3.LUT R6, R15, R30, RZ, 0xc0, !PT ;  /* 0x0000001e0f067212 */ /* 0x000fe400078ec0ff */
[----:B------:R-:W-:Y:S01]  /*6aa0*/  LOP3.LUT R12, R12, R9, RZ, 0xc0, !PT ;  /* 0x000000090c0c7212 */ /* 0x000fe200078ec0ff */
[----:B------:R-:W-:Y:S02]  /*6ab0*/  IMAD.MOV R8, RZ, RZ, -R7 ;  /* 0x000000ffff087224 */ /* 0x000fe400078e0a07 */
[----:B------:R-:W-:Y:S02]  /*6ac0*/  IMAD R6, R24, R7, R6 ;  /* 0x0000000718067224 */ /* 0x000fe400078e0206 */
[----:B------:R-:W-:-:S02]  /*6ad0*/  IMAD.MOV.U32 R9, RZ, RZ, 0x1 ;  /* 0x00000001ff097424 */ /* 0x000fc400078e00ff */
[----:B------:R-:W-:Y:S02]  /*6ae0*/  @P0 IMAD R23, R22, R20, R3 ;  /* 0x0000001416170224 */ /* 0x000fe400078e0203 */
[----:B0-----:R-:W-:Y:S02]  /*6af0*/  IMAD R3, R8, R28, R19 ;  /* 0x0000001c08037224 */ /* 0x001fe400078e0213 */
[----:B------:R-:W-:Y:S02]  /*6b00*/  IMAD R13, R6, R29, R23 ;  /* 0x0000001d060d7224 */ /* 0x000fe400078e0217 */
[----:B------:R-:W-:Y:S02]  /*6b10*/  IMAD R6, R3, R21, R12 ;  /* 0x0000001503067224 */ /* 0x000fe400078e020c */
[----:B------:R-:W-:-:S03]  /*6b20*/  IMAD.MOV.U32 R8, RZ, RZ, R14 ;  /* 0x000000ffff087224 */ /* 0x000fc600078e000e */
[----:B------:R-:W-:Y:S02]  /*6b30*/  SEL R20, R6, R13, !P0 ;  /* 0x0000000d06147207 */ /* 0x000fe40004000000 */
[----:B------:R-:W-:-:S07]  /*6b40*/  SEL R13, R13, R6, !P0 ;  /* 0x000000060d0d7207 */ /* 0x000fce0004000000 */
.L_x_127:
[----:B------:R-:W-:-:S08]  /*6b50*/  NOP ;  /* 0x0000000000007918 */ /* 0x000fd00000000000 */
[----:B------:R-:W0:-:S00]  /*6b60*/  USETMAXREG.DEALLOC.CTAPOOL 0x28 ;  /* 0x00000028000079c8 */ /* 0x000e0000080e0500 */
[----:B0-----:R-:W-:-:S13]  /*6b70*/  ISETP.NE.AND P0, PT, R0, RZ, PT ;  /* 0x000000ff0000720c */ /* 0x001fda0003f05270 */
[----:B------:R-:W-:Y:S05]  /*6b80*/  @P0 EXIT ;  /* 0x000000000000094d */ /* 0x000fea0003800000 */
[----:B------:R-:W-:Y:S01]  /*6b90*/  LOP3.LUT P0, RZ, R9, 0xff, RZ, 0xc0, !PT ;  /* 0x000000ff09ff7812 */ /* 0x000fe2000780c0ff */
[----:B------:R-:W-:Y:S02]  /*6ba0*/  IMAD.MOV.U32 R0, RZ, RZ, 0x1 ;  /* 0x00000001ff007424 */ /* 0x000fe400078e00ff */
[----:B------:R-:W-:-:S10]  /*6bb0*/  IMAD.MOV.U32 R3, RZ, RZ, RZ ;  /* 0x000000ffff037224 */ /* 0x000fd400078e00ff */
[----:B------:R-:W-:Y:S05]  /*6bc0*/  @!P0 BRA `(.L_x_130) ;  /* 0x0000000c001c8947 */ /* 0x000fea0003800000 */
[----:B------:R-:W0:Y:S01]  /*6bd0*/  LDC R0, c[0x0][0x28c] ;  /* 0x0000a300ff007b82 */ /* 0x000e220000000800 */
[----:B------:R-:W-:Y:S01]  /*6be0*/  LOP3.LUT P0, RZ, R4, 0x1f, RZ, 0xc0, !PT ;  /* 0x0000001f04ff7812 */ /* 0x000fe2000780c0ff */
[----:B------:R-:W-:Y:S01]  /*6bf0*/  ULDC UR5, c[0x0][0x658] ;  /* 0x0001960000057ab9 */ /* 0x000fe20000000800 */
[----:B------:R-:W-:Y:S01]  /*6c00*/  UMOV UR6, 0xffffffff ;  /* 0xffffffff00067882 */ /* 0x000fe20000000000 */
[----:B------:R-:W-:Y:S01]  /*6c10*/  BSSY B0, `(.L_x_130) ;  /* 0x00000c2000007945 */ /* 0x000fe20003800000 */
[----:B------:R-:W-:Y:S01]  /*6c20*/  USHF.L.U32 UR6, UR6, UR5, URZ ;  /* 0x0000000506067299 */ /* 0x000fe2000800063f */
[C---:B------:R-:W-:Y:S01]  /*6c30*/  ISETP.NE.AND P2, PT, R5.reuse, RZ, PT ;  /* 0x000000ff0500720c */ /* 0x040fe20003f45270 */
[----:B------:R-:W-:Y:S01]  /*6c40*/  IMAD.MOV.U32 R11, RZ, RZ, 0x1 ;  /* 0x00000001ff0b7424 */ /* 0x000fe200078e00ff */
[----:B------:R-:W-:Y:S01]  /*6c50*/  ISETP.NE.OR P0, PT, R5, RZ, !P0 ;  /* 0x000000ff0500720c */ /* 0x000fe20004705670 */
[----:B------:R-:W-:Y:S01]  /*6c60*/  ULDC UR4, c[0x0][0x600] ;  /* 0x0001800000047ab9 */ /* 0x000fe20000000800 */
[----:B------:R-:W-:Y:S01]  /*6c70*/  LOP3.LUT R19, R18, 0x2, RZ, 0xfc, !PT ;  /* 0x0000000212137812 */ /* 0x000fe200078efcff */
[----:B------:R-:W-:Y:S01]  /*6c80*/  UMOV UR7, 0x1 ;  /* 0x0000000100077882 */ /* 0x000fe20000000000 */
[----:B------:R-:W-:-:S02]  /*6c90*/  UIADD3 UR15, UR4, -0x1, URZ ;  /* 0xffffffff040f7890 */ /* 0x000fc4000fffe03f */
[----:B------:R-:W-:Y:S02]  /*6ca0*/  USHF.L.U32 UR17, UR7, UR5, URZ ;  /* 0x0000000507117299 */ /* 0x000fe4000800063f */
[----:B------:R-:W-:Y:S01]  /*6cb0*/  ULOP3.LUT UR16, URZ, UR6, URZ, 0x33, !UPT ;  /* 0x000000063f107292 */ /* 0x000fe2000f8e333f */
[----:B------:R-:W-:Y:S01]  /*6cc0*/  ULDC.64 UR20, c[0x0][0x198] ;  /* 0x0000660000147ab9 */ /* 0x000fe20000000a00 */
[----:B0-----:R-:W-:-:S05]  /*6cd0*/  VIADD R0, R0, 0x3f ;  /* 0x0000003f00007836 */ /* 0x001fca0000000000 */
[----:B------:R-:W-:-:S04]  /*6ce0*/  SHF.R.S32.HI R3, RZ, 0x1f, R0 ;  /* 0x0000001fff037819 */ /* 0x000fc80000011400 */
[----:B------:R-:W-:Y:S01]  /*6cf0*/  LEA.HI R3, R3, R0, RZ, 0x6 ;  /* 0x0000000003037211 */ /* 0x000fe200078f30ff */
[----:B------:R-:W-:-:S03]  /*6d00*/  IMAD.MOV.U32 R0, RZ, RZ, 0x1 ;  /* 0x00000001ff007424 */ /* 0x000fc600078e00ff */
[----:B------:R-:W-:Y:S01]  /*6d10*/  SHF.R.S32.HI R12, RZ, 0x6, R3 ;  /* 0x00000006ff0c7819 */ /* 0x000fe20000011403 */
[----:B------:R-:W-:-:S04]  /*6d20*/  IMAD.MOV.U32 R3, RZ, RZ, RZ ;  /* 0x000000ffff037224 */ /* 0x000fc800078e00ff */
[----:B------:R-:W-:-:S07]  /*6d30*/  VIADD R10, R12, 0x1 ;  /* 0x000000010c0a7836 */ /* 0x000fce0000000000 */
.L_x_142:
[----:B------:R-:W-:-:S03]  /*6d40*/  UMOV UR4, 0xffffffff ;  /* 0xffffffff00047882 */ /* 0x000fc60000000000 */
[----:B------:R-:W-:Y:S05]  /*6d50*/  BRA.DIV UR4, `(.L_x_131) ;  /* 0x0000000e04a47947 */ /* 0x000fea000b800000 */
[----:B------:R-:W-:-:S13]  /*6d60*/  ELECT P6, URZ, PT ;  /* 0x00000000003f782f */ /* 0x000fda00038c0000 */
.L_x_153:
[----:B------:R-:W0:Y:S01]  /*6d70*/  LDC R4, c[0x0][0x28c] ;  /* 0x0000a300ff047b82 */ /* 0x000e220000000800 */
[----:B------:R-:W-:Y:S01]  /*6d80*/  BSSY B1, `(.L_x_132) ;  /* 0x0000037000017945 */ /* 0x000fe20003800000 */
[----:B0-----:R-:W-:-:S13]  /*6d90*/  ISETP.LT.OR P6, PT, R4, 0x1, !P6 ;  /* 0x000000010400780c */ /* 0x001fda00077c1670 */
[----:B------:R-:W-:Y:S05]  /*6da0*/  @P6 BRA `(.L_x_133) ;  /* 0x0000000000d06947 */ /* 0x000fea0003800000 */
[----:B------:R-:W-:Y:S02]  /*6db0*/  IMAD.SHL.U32 R20, R20, 0x20, RZ ;  /* 0x0000002014147824 */ /* 0x000fe400078e00ff */
[----:B------:R-:W-:Y:S02]  /*6dc0*/  IMAD R13, R13, 0x180, RZ ;  /* 0x000001800d0d7824 */ /* 0x000fe400078e02ff */
[----:B------:R-:W-:Y:S02]  /*6dd0*/  IMAD.MOV.U32 R21, RZ, RZ, RZ ;  /* 0x000000ffff157224 */ /* 0x000fe400078e00ff */
[----:B------:R-:W-:Y:S02]  /*6de0*/  IMAD.MOV.U32 R4, RZ, RZ, R10 ;  /* 0x000000ffff047224 */ /* 0x000fe400078e000a */
[----:B------:R-:W-:Y:S02]  /*6df0*/  IMAD.MOV.U32 R5, RZ, RZ, R0 ;  /* 0x000000ffff057224 */ /* 0x000fe400078e0000 */
[----:B------:R-:W-:-:S07]  /*6e00*/  IMAD.MOV.U32 R6, RZ, RZ, R3 ;  /* 0x000000ffff067224 */ /* 0x000fce00078e0003 */
.L_x_137:
[----:B------:R-:W0:Y:S01]  /*6e10*/  S2R R14, SR_CgaCtaId ;  /* 0x00000000000e7919 */ /* 0x000e220000008800 */
[----:B------:R-:W-:Y:S01]  /*6e20*/  MOV R7, 0x400 ;  /* 0x0000040000077802 */ /* 0x000fe20000000f00 */
[----:B------:R-:W1:Y:S03]  /*6e30*/  @!P2 LDC R9, c[0x0][0x500] ;  /* 0x00014000ff09ab82 */ /* 0x000e660000000800 */
[----:B0-----:R-:W-:Y:S02]  /*6e40*/  LEA R15, R14, R7, 0x18 ;  /* 0x000000070e0f7211 */ /* 0x001fe400078ec0ff */
[----:B------:R-:W-:-:S03]  /*6e50*/  SHF.L.U32 R7, R5, 0x1f, RZ ;  /* 0x0000001f05077819 */ /* 0x000fc600000006ff */
[----:B------:R-:W-:-:S04]  /*6e60*/  IMAD R14, R6, 0x8, R15 ;  /* 0x00000008060e7824 */ /* 0x000fc800078e020f */
[----:B------:R-:W0:Y:S02]  /*6e70*/  SYNCS.PHASECHK.TRANS64.TRYWAIT P1, [R14+URZ+0x20], R7 ;  /* 0x000020070e0075a7 */ /* 0x000e24000802017f */
[----:B01----:R-:W-:Y:S05]  /*6e80*/  @!P1 BRA `(.L_x_134) ;  /* 0x0000000c00789947 */ /* 0x003fea0003800000 */
.L_x_154:
[----:B0-----:R-:W-:Y:S01]  /*6e90*/  PRMT R7, R19, 0x9910, RZ ;  /* 0x0000991013077816 */ /* 0x001fe200000000ff */
[----:B------:R0:W-:Y:S03]  /*6ea0*/  @!P2 SYNCS.ARRIVE.TRANS64 RZ, [R14+URZ], R9 ;  /* 0x000000090effa9a7 */ /* 0x0001e6000800003f */
[----:B------:R-:W-:-:S13]  /*6eb0*/  ISETP.NE.AND P1, PT, R7, 0x2, PT ;  /* 0x000000020700780c */ /* 0x000fda0003f25270 */
[----:B0-----:R-:W-:Y:S05]  /*6ec0*/  @P1 BRA `(.L_x_135) ;  /* 0x0000000000041947 */ /* 0x001fea0003800000 */
[----:B------:R-:W-:Y:S01]  /*6ed0*/  BPT.TRAP 0x1 ;  /* 0x000000040000795c */ /* 0x000fe20000300000 */
.L_x_135:
[----:B------:R-:W-:Y:S05]  /*6ee0*/  @P0 BRA `(.L_x_136) ;  /* 0x0000000000040947 */ /* 0x000fea0003800000 */
[----:B------:R-:W-:Y:S01]  /*6ef0*/  BPT.TRAP 0x1 ;  /* 0x000000040000795c */ /* 0x000fe20000300000 */
.L_x_136:
[--C-:B------:R-:W-:Y:S01]  /*6f00*/  IMAD R7, R6, 0xc000, R15.reuse ;  /* 0x0000c00006077824 */ /* 0x100fe200078e020f */
[----:B------:R-:W-:Y:S01]  /*6f10*/  R2UR UR9, R14 ;  /* 0x000000000e0972ca */ /* 0x000fe200000e0000 */
[----:B------:R-:W-:Y:S01]  /*6f20*/  IMAD R15, R6, 0x1000, R15 ;  /* 0x00001000060f7824 */ /* 0x000fe200078e020f */
[----:B------:R-:W-:Y:S01]  /*6f30*/  UIADD3 UR4, UP0, UR20, 0xf0, URZ ;  /* 0x000000f014047890 */ /* 0x000fe2000ff1e03f */
[----:B------:R-:W-:Y:S01]  /*6f40*/  VIADD R4, R4, 0xffffffff ;  /* 0xffffffff04047836 */ /* 0x000fe20000000000 */
[----:B------:R-:W-:Y:S01]  /*6f50*/  R2UR UR5, R7 ;  /* 0x00000000070572ca */ /* 0x000fe200000e0000 */
[----:B------:R-:W-:Y:S01]  /*6f60*/  UIADD3 UR22, UP1, UR20, 0x1f0, URZ ;  /* 0x000001f014167890 */ /* 0x000fe2000ff3e03f */
[----:B------:R-:W-:Y:S01]  /*6f70*/  R2UR UR8, R15 ;  /* 0x000000000f0872ca */ /* 0x000fe200000e0000 */
[----:B------:R-:W-:Y:S01]  /*6f80*/  VIADD R6, R6, 0x1 ;  /* 0x0000000106067836 */ /* 0x000fe20000000000 */
[----:B------:R-:W-:Y:S01]  /*6f90*/  R2UR UR11, R13 ;  /* 0x000000000d0b72ca */ /* 0x000fe200000e0000 */
[----:B------:R-:W-:Y:S01]  /*6fa0*/  UIADD3.X UR23, URZ, UR21, URZ, UP1, !UPT ;  /* 0x000000153f177290 */ /* 0x000fe20008ffe43f */
[C---:B------:R-:W-:Y:S01]  /*6fb0*/  R2UR UR10, R21.reuse ;  /* 0x00000000150a72ca */ /* 0x040fe200000e0000 */
[----:B------:R-:W-:Y:S01]  /*6fc0*/  UMOV UR6, 0x0 ;  /* 0x0000000000067882 */ /* 0x000fe20000000000 */
[----:B------:R-:W-:Y:S01]  /*6fd0*/  R2UR UR12, R8 ;  /* 0x00000000080c72ca */ /* 0x000fe200000e0000 */
[----:B------:R-:W-:Y:S01]  /*6fe0*/  UMOV UR7, 0x10000000 ;  /* 0x1000000000077882 */ /* 0x000fe20000000000 */
[----:B------:R-:W-:Y:S01]  /*6ff0*/  R2UR UR18, R20 ;  /* 0x00000000141272ca */ /* 0x000fe200000e0000 */
[----:B------:R-:W-:Y:S01]  /*7000*/  VIADD R21, R21, 0x40 ;  /* 0x0000004015157836 */ /* 0x000fe20000000000 */
[----:B------:R-:W-:Y:S01]  /*7010*/  ISETP.GT.AND P3, PT, R4, 0x1, PT ;  /* 0x000000010400780c */ /* 0x000fe20003f64270 */
[----:B------:R-:W-:Y:S01]  /*7020*/  UIADD3 UR13, UR5, 0x100, URZ ;  /* 0x00000100050d7890 */ /* 0x000fe2000fffe03f */
[----:B------:R-:W-:Y:S01]  /*7030*/  ISETP.NE.AND P1, PT, R6, 0x4, PT ;  /* 0x000000040600780c */ /* 0x000fe20003f25270 */
[----:B------:R-:W-:-:S02]  /*7040*/  UIADD3.X UR5, URZ, UR21, URZ, UP0, !UPT ;  /* 0x000000153f057290 */ /* 0x000fc400087fe43f */
[----:B------:R-:W-:Y:S01]  /*7050*/  UIADD3 UR14, UR8, 0x30100, URZ ;  /* 0x00030100080e7890 */ /* 0x000fe2000fffe03f */
[----:B------:R-:W-:Y:S02]  /*7060*/  SEL R14, RZ, 0x1, P1 ;  /* 0x00000001ff0e7807 */ /* 0x000fe40000800000 */
[----:B------:R-:W-:Y:S01]  /*7070*/  UMOV UR8, UR13 ;  /* 0x0000000d00087c82 */ /* 0x000fe20008000000 */
[----:B------:R-:W-:Y:S02]  /*7080*/  SEL R6, R6, RZ, P1 ;  /* 0x000000ff06067207 */ /* 0x000fe40000800000 */
[----:B------:R-:W-:Y:S01]  /*7090*/  LOP3.LUT R5, R5, R14, RZ, 0x3c, !PT ;  /* 0x0000000e05057212 */ /* 0x000fe200078e3cff */
[----:B------:R0:W-:Y:S02]  /*70a0*/  UTMALDG.3D [UR8], [UR4], desc[UR6] ;  /* 0x00000608040075b4 */ /* 0x0001e40008011000 */
[----:B0-----:R-:W-:Y:S01]  /*70b0*/  UMOV UR8, UR14 ;  /* 0x0000000e00087c82 */ /* 0x001fe20008000000 */
[----:B------:R-:W-:-:S02]  /*70c0*/  UMOV UR11, UR18 ;  /* 0x00000012000b7c82 */ /* 0x000fc40008000000 */
[----:B------:R0:W-:Y:S02]  /*70d0*/  UTMALDG.3D [UR8], [UR22], desc[UR6] ;  /* 0x00000608160075b4 */ /* 0x0001e40008011000 */
[----:B0-----:R-:W-:Y:S05]  /*70e0*/  @P3 BRA `(.L_x_137) ;  /* 0xfffffffc00483947 */ /* 0x001fea000383ffff */
.L_x_133:
[----:B------:R-:W-:Y:S05]  /*70f0*/  BSYNC B1 ;  /* 0x0000000000017941 */ /* 0x000fea0003800000 */
.L_x_132:
[----:B------:R-:W-:Y:S01]  /*7100*/  LOP3.LUT P3, RZ, R11, 0xff, RZ, 0xc0, !PT ;  /* 0x000000ff0bff7812 */ /* 0x000fe2000786c0ff */
[----:B------:R-:W-:Y:S01]  /*7110*/  IMAD.IADD R3, R12, 0x1, R3 ;  /* 0x000000010c037824 */ /* 0x000fe200078e0203 */
[----:B------:R-:W-:Y:S01]  /*7120*/  IADD3 R16, P4, R16, UR52, RZ ;  /* 0x0000003410107c10 */ /* 0x000fe2000ff9e0ff */
[----:B------:R-:W-:Y:S01]  /*7130*/  ULDC.64 UR4, c[0x0][0x650] ;  /* 0x0001940000047ab9 */ /* 0x000fe20000000a00 */
[----:B------:R-:W-:Y:S01]  /*7140*/  BSSY B1, `(.L_x_138) ;  /* 0x000006c000017945 */ /* 0x000fe20003800000 */
[----:B------:R-:W-:Y:S01]  /*7150*/  IMAD.MOV.U32 R13, RZ, RZ, -0x1 ;  /* 0xffffffffff0d7424 */ /* 0x000fe200078e00ff */
[----:B------:R-:W-:Y:S01]  /*7160*/  ISETP.GT.U32.AND P1, PT, R3, 0x3, PT ;  /* 0x000000030300780c */ /* 0x000fe20003f24070 */
[----:B------:R-:W-:Y:S01]  /*7170*/  IMAD.MOV.U32 R20, RZ, RZ, -0x1 ;  /* 0xffffffffff147424 */ /* 0x000fe200078e00ff */
[----:B------:R-:W-:Y:S01]  /*7180*/  SHF.R.U32.HI R4, RZ, 0x2, R3 ;  /* 0x00000002ff047819 */ /* 0x000fe20000011603 */
[----:B------:R-:W-:Y:S01]  /*7190*/  IMAD.MOV.U32 R8, RZ, RZ, -0x1 ;  /* 0xffffffffff087424 */ /* 0x000fe200078e00ff */
[----:B------:R-:W-:-:S02]  /*71a0*/  ISETP.LT.U32.AND P1, PT, R12, 0x4, P1 ;  /* 0x000000040c00780c */ /* 0x000fc40000f21070 */
[----:B------:R-:W-:Y:S01]  /*71b0*/  IADD3.X R17, R17, UR38, RZ, P4, !PT ;  /* 0x0000002611117c10 */ /* 0x000fe2000a7fe4ff */
[----:B------:R-:W0:Y:S01]  /*71c0*/  @P3 S2R R6, SR_CgaCtaId ;  /* 0x0000000000063919 */ /* 0x000e220000008800 */
[----:B------:R-:W-:Y:S02]  /*71d0*/  @P3 MOV R5, 0x400 ;  /* 0x0000040000053802 */ /* 0x000fe40000000f00 */
[----:B------:R-:W-:Y:S02]  /*71e0*/  ISETP.GE.U32.AND P4, PT, R16, UR4, PT ;  /* 0x0000000410007c0c */ /* 0x000fe4000bf86070 */
[----:B------:R-:W-:Y:S02]  /*71f0*/  LOP3.LUT R4, R4, 0x1, RZ, 0xc0, !PT ;  /* 0x0000000104047812 */ /* 0x000fe400078ec0ff */
[----:B------:R-:W-:Y:S02]  /*7200*/  LOP3.LUT R3, R3, 0x3, RZ, 0xc0, !PT ;  /* 0x0000000303037812 */ /* 0x000fe400078ec0ff */
[----:B------:R-:W-:-:S02]  /*7210*/  PRMT R11, RZ, 0x7610, R11 ;  /* 0x00007610ff0b7816 */ /* 0x000fc4000000000b */
[----:B0-----:R-:W-:-:S04]  /*7220*/  @P3 LEA R5, R6, R5, 0x18 ;  /* 0x0000000506053211 */ /* 0x001fc800078ec0ff */
[----:B------:R0:W-:Y:S01]  /*7230*/  @P3 SYNCS.ARRIVE.TRANS64.A1T0 RZ, [R5+URZ+0x58], RZ ;  /* 0x000058ff05ff39a7 */ /* 0x0001e2000810003f */
[----:B------:R-:W-:-:S04]  /*7240*/  ISETP.NE.U32.AND P3, PT, R4, 0x1, PT ;  /* 0x000000010400780c */ /* 0x000fc80003f65070 */
[----:B------:R-:W-:Y:S02]  /*7250*/  ISETP.GT.U32.AND P3, PT, R12, 0x3, !P3 ;  /* 0x000000030c00780c */ /* 0x000fe40005f64070 */
[----:B0-----:R-:W-:Y:S02]  /*7260*/  SEL R5, RZ, 0x1, !P1 ;  /* 0x00000001ff057807 */ /* 0x001fe40004800000 */
[----:B------:R-:W-:Y:S02]  /*7270*/  ISETP.GE.U32.AND.EX P1, PT, R17, UR5, PT, P4 ;  /* 0x0000000511007c0c */ /* 0x000fe4000bf26140 */
[----:B------:R-:W-:-:S04]  /*7280*/  SEL R4, RZ, 0x1, !P3 ;  /* 0x00000001ff047807 */ /* 0x000fc80005800000 */
[----:B------:R-:W-:Y:S02]  /*7290*/  LOP3.LUT R0, R4, R0, R5, 0x96, !PT ;  /* 0x0000000004007212 */ /* 0x000fe400078e9605 */
[----:B------:R-:W-:-:S05]  /*72a0*/  PRMT R4, RZ, 0x7610, R4 ;  /* 0x00007610ff047816 */ /* 0x000fca0000000004 */
[----:B------:R-:W-:Y:S05]  /*72b0*/  @P1 BRA `(.L_x_139) ;  /* 0x0000000400501947 */ /* 0x000fea0003800000 */
[----:B------:R-:W-:Y:S01]  /*72c0*/  ULDC.64 UR4, c[0x0][0x628] ;  /* 0x00018a0000047ab9 */ /* 0x000fe20000000a00 */
[----:B------:R-:W0:Y:S01]  /*72d0*/  S2R R14, SR_CTAID.X ;  /* 0x00000000000e7919 */ /* 0x000e220000002500 */
[----:B------:R-:W-:Y:S01]  /*72e0*/  ISETP.NE.U32.AND P1, PT, RZ, UR4, PT ;  /* 0x00000004ff007c0c */ /* 0x000fe2000bf25070 */
[----:B------:R-:W-:Y:S01]  /*72f0*/  ULDC UR7, c[0x0][0x630] ;  /* 0x00018c0000077ab9 */ /* 0x000fe20000000800 */
[----:B------:R-:W-:Y:S01]  /*7300*/  IMAD.MOV.U32 R4, RZ, RZ, R16 ;  /* 0x000000ffff047224 */ /* 0x000fe200078e0010 */
[----:B------:R-:W1:Y:S01]  /*7310*/  S2R R13, SR_CTAID.Y ;  /* 0x00000000000d7919 */ /* 0x000e620000002600 */
[----:B------:R-:W-:Y:S01]  /*7320*/  ISETP.NE.AND.EX P1, PT, RZ, UR5, PT, P1 ;  /* 0x00000005ff007c0c */ /* 0x000fe2000bf25310 */
[----:B------:R-:W-:-:S12]  /*7330*/  IMAD.MOV.U32 R5, RZ, RZ, R17 ;  /* 0x000000ffff057224 */ /* 0x000fd800078e0011 */
[----:B------:R-:W-:Y:S05]  /*7340*/  @!P1 BRA `(.L_x_140) ;  /* 0x0000000000289947 */ /* 0x000fea0003800000 */
[----:B------:R-:W-:Y:S02]  /*7350*/  ULDC UR6, c[0x0][0x634] ;  /* 0x00018d0000067ab9 */ /* 0x000fe40000000800 */
[----:B------:R-:W-:-:S05]  /*7360*/  IADD3 R9, P1, R16, UR6, RZ ;  /* 0x0000000610097c10 */ /* 0x000fca000ff3e0ff */
[----:B------:R-:W-:-:S04]  /*7370*/  IMAD.X R15, RZ, RZ, R17, P1 ;  /* 0x000000ffff0f7224 */ /* 0x000fc800008e0611 */
[----:B------:R-:W-:-:S04]  /*7380*/  IMAD.WIDE.U32 R6, R15, UR4, RZ ;  /* 0x000000040f067c25 */ /* 0x000fc8000f8e00ff */
[----:B------:R-:W-:-:S04]  /*7390*/  IMAD.WIDE.U32 R6, P1, R9, UR5, R6 ;  /* 0x0000000509067c25 */ /* 0x000fc8000f820006 */
[----:B------:R-:W-:-:S04]  /*73a0*/  IMAD.WIDE.U32 R8, R9, UR4, RZ ;  /* 0x0000000409087c25 */ /* 0x000fc8000f8e00ff */
[----:B------:R-:W-:Y:S01]  /*73b0*/  IMAD.X R5, RZ, RZ, RZ, P1 ;  /* 0x000000ffff057224 */ /* 0x000fe200008e06ff */
[----:B------:R-:W-:Y:S01]  /*73c0*/  IADD3 RZ, P1, R9, R6, RZ ;  /* 0x0000000609ff7210 */ /* 0x000fe20007f3e0ff */
[----:B------:R-:W-:-:S04]  /*73d0*/  IMAD.MOV.U32 R4, RZ, RZ, R7 ;  /* 0x000000ffff047224 */ /* 0x000fc800078e0007 */
[----:B------:R-:W-:-:S08]  /*73e0*/  IMAD.WIDE.U32.X R4, R15, UR5, R4, P1 ;  /* 0x000000050f047c25 */ /* 0x000fd000088e0404 */
.L_x_140:
[--C-:B------:R-:W-:Y:S01]  /*73f0*/  SHF.R.U64 R8, R4, UR7, R5.reuse ;  /* 0x0000000704087c19 */ /* 0x100fe20008001205 */
[----:B------:R-:W-:Y:S01]  /*7400*/  ULDC.64 UR4, c[0x0][0x620] ;  /* 0x0001880000047ab9 */ /* 0x000fe20000000a00 */
[----:B------:R-:W-:Y:S01]  /*7410*/  SHF.R.U32.HI R4, RZ, UR7, R5 ;  /* 0x00000007ff047c19 */ /* 0x000fe20008011605 */
[----:B------:R-:W2:Y:S01]  /*7420*/  LDC R25, c[0x0][0x144] ;  /* 0x00005100ff197b82 */ /* 0x000ea20000000800 */
[----:B------:R-:W-:Y:S01]  /*7430*/  IADD3 R7, P1, RZ, -R8, RZ ;  /* 0x80000008ff077210 */ /* 0x000fe20007f3e0ff */
[----:B------:R-:W-:Y:S01]  /*7440*/  ULDC.64 UR8, c[0x0][0x640] ;  /* 0x0001900000087ab9 */ /* 0x000fe20000000a00 */
[----:B0-----:R-:W-:Y:S01]  /*7450*/  I2FP.F32.U32 R9, R14 ;  /* 0x0000000e00097245 */ /* 0x001fe20000201000 */
[----:B------:R-:W-:Y:S02]  /*7460*/  ULDC UR6, c[0x0][0x608] ;  /* 0x0001820000067ab9 */ /* 0x000fe40000000800 */
[----:B------:R-:W-:Y:S01]  /*7470*/  IMAD.X R4, RZ, RZ, ~R4, P1 ;  /* 0x000000ffff047224 */ /* 0x000fe200008e0e04 */
[----:B------:R-:W-:Y:S01]  /*7480*/  ISETP.NE.U32.AND P1, PT, RZ, UR8, PT ;  /* 0x00000008ff007c0c */ /* 0x000fe2000bf25070 */
[----:B------:R-:W0:Y:S02]  /*7490*/  LDC R20, c[0x0][0x148] ;  /* 0x00005200ff147b82 */ /* 0x000e240000000800 */
[----:B------:R-:W-:Y:S01]  /*74a0*/  IMAD R6, R4, UR4, RZ ;  /* 0x0000000404067c24 */ /* 0x000fe2000f8e02ff */
[----:B------:R-:W-:Y:S01]  /*74b0*/  ISETP.NE.AND.EX P1, PT, RZ, UR9, PT, P1 ;  /* 0x00000009ff007c0c */ /* 0x000fe2000bf25310 */
[----:B------:R-:W-:Y:S01]  /*74c0*/  IMAD.WIDE.U32 R4, R7, UR4, R16 ;  /* 0x0000000407047c25 */ /* 0x000fe2000f8e0010 */
[----:B------:R-:W-:-:S03]  /*74d0*/  ULDC UR4, c[0x0][0x150] ;  /* 0x0000540000047ab9 */ /* 0x000fc60000000800 */
[----:B------:R-:W-:Y:S02]  /*74e0*/  IMAD R7, R7, UR5, R6 ;  /* 0x0000000507077c24 */ /* 0x000fe4000f8e0206 */
[----:B------:R-:W-:Y:S01]  /*74f0*/  FMUL R6, R9, UR4 ;  /* 0x0000000409067c20 */ /* 0x000fe20008400000 */
[----:B------:R-:W-:Y:S01]  /*7500*/  ULDC UR4, c[0x0][0x618] ;  /* 0x0001860000047ab9 */ /* 0x000fe20000000800 */
[----:B------:R-:W-:Y:S01]  /*7510*/  ULDC UR5, c[0x0][0x154] ;  /* 0x0000550000057ab9 */ /* 0x000fe20000000800 */
[----:B------:R-:W-:-:S03]  /*7520*/  IMAD.IADD R5, R5, 0x1, R7 ;  /* 0x0000000105057824 */ /* 0x000fc600078e0207 */
[----:B------:R-:W3:Y:S02]  /*7530*/  F2I.U32.TRUNC.NTZ R6, R6 ;  /* 0x0000000600067305 */ /* 0x000ee4000020f000 */
[----:B------:R-:W-:Y:S02]  /*7540*/  SHF.R.U64 R9, R4, UR4, R5 ;  /* 0x0000000404097c19 */ /* 0x000fe40008001205 */
[----:B-1----:R-:W-:-:S05]  /*7550*/  I2FP.F32.U32 R4, R13 ;  /* 0x0000000d00047245 */ /* 0x002fca0000201000 */
[----:B------:R-:W-:Y:S01]  /*7560*/  FMUL R22, R4, UR5 ;  /* 0x0000000504167c20 */ /* 0x000fe20008400000 */
[----:B------:R-:W-:Y:S01]  /*7570*/  SHF.R.U32.HI R4, RZ, UR4, R5 ;  /* 0x00000004ff047c19 */ /* 0x000fe20008011605 */
[----:B------:R-:W-:-:S03]  /*7580*/  ULDC UR4, c[0x0][0x658] ;  /* 0x0001960000047ab9 */ /* 0x000fc60000000800 */
[--C-:B------:R-:W-:Y:S01]  /*7590*/  SHF.R.U64 R21, R9, UR6, R4.reuse ;  /* 0x0000000609157c19 */ /* 0x100fe20008001204 */
[----:B------:R-:W1:Y:S01]  /*75a0*/  F2I.U32.TRUNC.NTZ R22, R22 ;  /* 0x0000001600167305 */ /* 0x000e62000020f000 */
[----:B------:R-:W-:Y:S01]  /*75b0*/  SHF.R.U32.HI R4, RZ, UR6, R4 ;  /* 0x00000006ff047c19 */ /* 0x000fe20008011604 */
[----:B---3--:R-:W-:-:S03]  /*75c0*/  IMAD.MOV R6, RZ, RZ, -R6 ;  /* 0x000000ffff067224 */ /* 0x008fc600078e0a06 */
[----:B------:R-:W-:Y:S01]  /*75d0*/  SHF.R.U64 R15, R21, UR4, R4 ;  /* 0x00000004150f7c19 */ /* 0x000fe20008001204 */
[----:B--2---:R-:W-:Y:S01]  /*75e0*/  IMAD R14, R25, R6, R14 ;  /* 0x00000006190e7224 */ /* 0x004fe200078e020e */
[----:B------:R-:W-:-:S03]  /*75f0*/  SHF.R.U32.HI R23, RZ, UR4, R4 ;  /* 0x00000004ff177c19 */ /* 0x000fc60008011604 */
[----:B------:R-:W-:Y:S02]  /*7600*/  IMAD.MOV.U32 R4, RZ, RZ, R15 ;  /* 0x000000ffff047224 */ /* 0x000fe400078e000f */
[----:B------:R-:W-:Y:S01]  /*7610*/  IMAD.MOV.U32 R5, RZ, RZ, R23 ;  /* 0x000000ffff057224 */ /* 0x000fe200078e0017 */
[----:B-1----:R-:W-:Y:S06]  /*7620*/  @!P1 BRA `(.L_x_141) ;  /* 0x0000000000289947 */ /* 0x002fec0003800000 */
[----:B------:R-:W-:Y:S02]  /*7630*/  ULDC UR4, c[0x0][0x64c] ;  /* 0x0001930000047ab9 */ /* 0x000fe40000000800 */
[----:B------:R-:W-:-:S05]  /*7640*/  IADD3 R5, P1, R15, UR4, RZ ;  /* 0x000000040f057c10 */ /* 0x000fca000ff3e0ff */
[----:B------:R-:W-:-:S04]  /*7650*/  IMAD.X R23, RZ, RZ, R23, P1 ;  /* 0x000000ffff177224 */ /* 0x000fc800008e0617 */
[----:B------:R-:W-:-:S04]  /*7660*/  IMAD.WIDE.U32 R6, R23, UR8, RZ ;  /* 0x0000000817067c25 */ /* 0x000fc8000f8e00ff */
[----:B------:R-:W-:-:S04]  /*7670*/  IMAD.WIDE.U32 R6, P1, R5, UR9, R6 ;  /* 0x0000000905067c25 */ /* 0x000fc8000f820006 */
[----:B------:R-:W-:-:S04]  /*7680*/  IMAD.WIDE.U32 R4, R5, UR8, RZ ;  /* 0x0000000805047c25 */ /* 0x000fc8000f8e00ff */
[----:B------:R-:W-:Y:S01]  /*7690*/  IMAD.MOV.U32 R4, RZ, RZ, R7 ;  /* 0x000000ffff047224 */ /* 0x000fe200078e0007 */
[----:B------:R-:W-:Y:S01]  /*76a0*/  IADD3 RZ, P3, R5, R6, RZ ;  /* 0x0000000605ff7210 */ /* 0x000fe20007f7e0ff */
[----:B------:R-:W-:-:S04]  /*76b0*/  IMAD.X R5, RZ, RZ, RZ, P1 ;  /* 0x000000ffff057224 */ /* 0x000fc800008e06ff */
[----:B------:R-:W-:-:S08]  /*76c0*/  IMAD.WIDE.U32.X R4, R23, UR9, R4, P3 ;  /* 0x0000000917047c25 */ /* 0x000fd000098e0404 */
.L_x_141:
[----:B------:R-:W-:Y:S01]  /*76d0*/  ISETP.NE.AND P1, PT, R2, 0x1, PT ;  /* 0x000000010200780c */ /* 0x000fe20003f25270 */
[----:B------:R-:W-:Y:S01]  /*76e0*/  ULDC UR4, c[0x0][0x648] ;  /* 0x0001920000047ab9 */ /* 0x000fe20000000800 */
[----:B------:R-:W-:Y:S01]  /*76f0*/  LOP3.LUT R21, R21, UR16, RZ, 0xc0, !PT ;  /* 0x0000001015157c12 */ /* 0x000fe2000f8ec0ff */
[----:B------:R-:W-:Y:S01]  /*7700*/  IMAD.MOV R22, RZ, RZ, -R22 ;  /* 0x000000ffff167224 */ /* 0x000fe200078e0a16 */
[----:B------:R-:W-:Y:S01]  /*7710*/  SHF.R.U64 R4, R4, UR4, R5 ;  /* 0x0000000404047c19 */ /* 0x000fe20008001205 */
[----:B------:R-:W-:Y:S01]  /*7720*/  ULDC UR4, c[0x0][0x638] ;  /* 0x00018e0000047ab9 */ /* 0x000fe20000000800 */
[----:B------:R-:W-:Y:S01]  /*7730*/  ULDC UR5, c[0x0][0x610] ;  /* 0x0001840000057ab9 */ /* 0x000fe20000000800 */
[----:B------:R-:W-:Y:S02]  /*7740*/  IMAD.MOV.U32 R5, RZ, RZ, 0x1 ;  /* 0x00000001ff057424 */ /* 0x000fe400078e00ff */
[----:B------:R-:W-:Y:S02]  /*7750*/  IMAD.MOV R6, RZ, RZ, -R4 ;  /* 0x000000ffff067224 */ /* 0x000fe400078e0a04 */
[----:B------:R-:W-:Y:S01]  /*7760*/  IMAD R21, R4, UR17, R21 ;  /* 0x0000001104157c24 */ /* 0x000fe2000f8e0215 */
[----:B------:R-:W-:Y:S01]  /*7770*/  LOP3.LUT R4, R9, UR15, RZ, 0xc0, !PT ;  /* 0x0000000f09047c12 */ /* 0x000fe2000f8ec0ff */
[----:B0-----:R-:W-:-:S02]  /*7780*/  @P1 IMAD R14, R20, R22, R13 ;  /* 0x00000016140e1224 */ /* 0x001fc400078e020d */
[----:B------:R-:W-:Y:S01]  /*7790*/  IMAD R15, R6, UR4, R15 ;  /* 0x00000004060f7c24 */ /* 0x000fe2000f8e020f */
[----:B------:R-:W-:Y:S01]  /*77a0*/  ULDC UR4, c[0x0][0x600] ;  /* 0x0001800000047ab9 */ /* 0x000fe20000000800 */
[----:B------:R-:W-:Y:S02]  /*77b0*/  IMAD R14, R21, UR5, R14 ;  /* 0x00000005150e7c24 */ /* 0x000fe4000f8e020e */
[--C-:B------:R-:W-:Y:S01]  /*77c0*/  IMAD R15, R15, UR4, R4.reuse ;  /* 0x000000040f0f7c24 */ /* 0x100fe2000f8e0204 */
[----:B------:R-:W-:-:S04]  /*77d0*/  PRMT R4, R5, 0x7610, R4 ;  /* 0x0000761005047816 */ /* 0x000fc80000000004 */
[----:B------:R-:W-:Y:S02]  /*77e0*/  SEL R20, R15, R14, !P1 ;  /* 0x0000000e0f147207 */ /* 0x000fe40004800000 */
[----:B------:R-:W-:-:S07]  /*77f0*/  SEL R13, R14, R15, !P1 ;  /* 0x0000000f0e0d7207 */ /* 0x000fce0004800000 */
.L_x_139:
[----:B------:R-:W-:Y:S05]  /*7800*/  BSYNC B1 ;  /* 0x0000000000017941 */ /* 0x000fea0003800000 */
.L_x_138:
[----:B------:R-:W-:-:S13]  /*7810*/  LOP3.LUT P1, RZ, R4, 0xff, RZ, 0xc0, !PT ;  /* 0x000000ff04ff7812 */ /* 0x000fda000782c0ff */
[----:B------:R-:W-:Y:S05]  /*7820*/  @P1 BRA `(.L_x_142) ;  /* 0xfffffff400441947 */ /* 0x000fea000383ffff */
[----:B------:R-:W-:Y:S05]  /*7830*/  BSYNC B0 ;  /* 0x0000000000007941 */ /* 0x000fea0003800000 */
.L_x_130:
[----:B------:R-:W-:-:S03]  /*7840*/  UMOV UR4, 0xffffffff ;  /* 0xffffffff00047882 */ /* 0x000fc60000000000 */
[----:B------:R-:W-:Y:S05]  /*7850*/  BRA.DIV UR4, `(.L_x_143) ;  /* 0x0000000604187947 */ /* 0x000fea000b800000 */
[----:B------:R-:W-:-:S13]  /*7860*/  ELECT P6, URZ, PT ;  /* 0x00000000003f782f */ /* 0x000fda00038c0000 */
.L_x_157:
[----:B------:R-:W-:Y:S04]  /*7870*/  BSSY B0, `(.L_x_144) ;  /* 0x000002b000007945 */ /* 0x000fe80003800000 */
[----:B------:R-:W-:Y:S05]  /*7880*/  @!P6 BRA `(.L_x_145) ;  /* 0x0000000000a4e947 */ /* 0x000fea0003800000 */
[----:B------:R-:W-:-:S04]  /*7890*/  LOP3.LUT R18, R18, 0x2, RZ, 0xfc, !PT ;  /* 0x0000000212127812 */ /* 0x000fc800078efcff */
[----:B------:R-:W-:-:S13]  /*78a0*/  ISETP.NE.AND P0, PT, R18, 0x3, PT ;  /* 0x000000031200780c */ /* 0x000fda0003f05270 */
[----:B------:R-:W-:Y:S05]  /*78b0*/  @!P0 BRA `(.L_x_146) ;  /* 0x0000000000048947 */ /* 0x000fea0003800000 */
[----:B------:R-:W-:Y:S01]  /*78c0*/  BPT.TRAP 0x1 ;  /* 0x000000040000795c */ /* 0x000fe20000300000 */
.L_x_146:
[----:B------:R-:W0:Y:S01]  /*78d0*/  S2R R5, SR_CgaCtaId ;  /* 0x0000000000057919 */ /* 0x000e220000008800 */
[----:B------:R-:W-:Y:S02]  /*78e0*/  MOV R2, 0x400 ;  /* 0x0000040000027802 */ /* 0x000fe40000000f00 */
[----:B------:R-:W-:Y:S02]  /*78f0*/  SHF.L.U32 R4, R0, 0x1f, RZ ;  /* 0x0000001f00047819 */ /* 0x000fe400000006ff */
[----:B0-----:R-:W-:-:S05]  /*7900*/  LEA R2, R5, R2, 0x18 ;  /* 0x0000000205027211 */ /* 0x001fca00078ec0ff */
[----:B------:R-:W-:-:S04]  /*7910*/  VIADD R2, R2, 0x20 ;  /* 0x0000002002027836 */ /* 0x000fc80000000000 */
[C---:B------:R-:W-:Y:S02]  /*7920*/  IMAD R7, R3.reuse, 0x8, R2 ;  /* 0x0000000803077824 */ /* 0x040fe400078e0202 */
[----:B------:R-:W-:Y:S02]  /*7930*/  VIADD R3, R3, 0x1 ;  /* 0x0000000103037836 */ /* 0x000fe40000000000 */
[----:B------:R-:W0:Y:S03]  /*7940*/  SYNCS.PHASECHK.TRANS64.TRYWAIT P0, [R7+URZ], R4 ;  /* 0x00000004070075a7 */ /* 0x000e26000800017f */
[----:B------:R-:W-:-:S04]  /*7950*/  ISETP.NE.AND P1, PT, R3, 0x4, PT ;  /* 0x000000040300780c */ /* 0x000fc80003f25270 */
[----:B------:R-:W-:Y:S02]  /*7960*/  SEL R5, RZ, 0x1, P1 ;  /* 0x00000001ff057807 */ /* 0x000fe40000800000 */
[----:B------:R-:W-:Y:S02]  /*7970*/  SEL R3, R3, RZ, P1 ;  /* 0x000000ff03037207 */ /* 0x000fe40000800000 */
[----:B------:R-:W-:-:S03]  /*7980*/  LOP3.LUT R6, R0, R5, RZ, 0x3c, !PT ;  /* 0x0000000500067212 */ /* 0x000fc600078e3cff */
[----:B------:R-:W-:Y:S01]  /*7990*/  IMAD R8, R3, 0x8, R2 ;  /* 0x0000000803087824 */ /* 0x000fe200078e0202 */
[----:B------:R-:W-:Y:S01]  /*79a0*/  SHF.L.U32 R5, R6, 0x1f, RZ ;  /* 0x0000001f06057819 */ /* 0x000fe200000006ff */
[----:B0-----:R-:W-:Y:S06]  /*79b0*/  @!P0 BRA `(.L_x_147) ;  /* 0x0000000000e08947 */ /* 0x001fec0003800000 */
.L_x_158:
[----:B------:R-:W1:Y:S01]  /*79c0*/  SYNCS.PHASECHK.TRANS64.TRYWAIT P0, [R8+URZ], R5 ;  /* 0x00000005080075a7 */ /* 0x000e62000800017f */
[----:B------:R-:W-:-:S05]  /*79d0*/  VIADD R0, R3, 0x1 ;  /* 0x0000000103007836 */ /* 0x000fca0000000000 */
[----:B------:R-:W-:-:S04]  /*79e0*/  ISETP.NE.AND P1, PT, R0, 0x4, PT ;  /* 0x000000040000780c */ /* 0x000fc80003f25270 */
[----:B------:R-:W-:Y:S02]  /*79f0*/  SEL R3, RZ, 0x1, P1 ;  /* 0x00000001ff037807 */ /* 0x000fe40000800000 */
[----:B0-----:R-:W-:Y:S02]  /*7a00*/  SEL R7, R0, RZ, P1 ;  /* 0x000000ff00077207 */ /* 0x001fe40000800000 */
[----:B------:R-:W-:-:S03]  /*7a10*/  LOP3.LUT R9, R6, R3, RZ, 0x3c, !PT ;  /* 0x0000000306097212 */ /* 0x000fc600078e3cff */
[----:B------:R-:W-:Y:S01]  /*7a20*/  IMAD R11, R7, 0x8, R2 ;  /* 0x00000008070b7824 */ /* 0x000fe200078e0202 */
[----:B------:R-:W-:Y:S01]  /*7a30*/  SHF.L.U32 R6, R9, 0x1f, RZ ;  /* 0x0000001f09067819 */ /* 0x000fe200000006ff */
[----:B-1----:R-:W-:Y:S06]  /*7a40*/  @!P0 BRA `(.L_x_148) ;  /* 0x0000000000d08947 */ /* 0x002fec0003800000 */
.L_x_159:
[----:B------:R-:W1:Y:S01]  /*7a50*/  SYNCS.PHASECHK.TRANS64.TRYWAIT P0, [R11+URZ], R6 ;  /* 0x000000060b0075a7 */ /* 0x000e62000800017f */
[----:B------:R-:W-:-:S05]  /*7a60*/  VIADD R0, R7, 0x1 ;  /* 0x0000000107007836 */ /* 0x000fca0000000000 */
[----:B------:R-:W-:-:S04]  /*7a70*/  ISETP.NE.AND P1, PT, R0, 0x4, PT ;  /* 0x000000040000780c */ /* 0x000fc80003f25270 */
[----:B------:R-:W-:Y:S02]  /*7a80*/  SEL R4, RZ, 0x1, P1 ;  /* 0x00000001ff047807 */ /* 0x000fe40000800000 */
[----:B------:R-:W-:Y:S02]  /*7a90*/  SEL R3, R0, RZ, P1 ;  /* 0x000000ff00037207 */ /* 0x000fe40000800000 */
[----:B------:R-:W-:Y:S01]  /*7aa0*/  LOP3.LUT R0, R9, R4, RZ, 0x3c, !PT ;  /* 0x0000000409007212 */ /* 0x000fe200078e3cff */
[----:B-1----:R-:W-:Y:S06]  /*7ab0*/  @!P0 BRA `(.L_x_149) ;  /* 0x0000000000c88947 */ /* 0x002fec0003800000 */
.L_x_160:
[----:B------:R-:W-:Y:S01]  /*7ac0*/  IMAD R3, R3, 0x8, R2 ;  /* 0x0000000803037824 */ /* 0x000fe200078e0202 */
[----:B------:R-:W-:-:S07]  /*7ad0*/  SHF.L.U32 R0, R0, 0x1f, RZ ;  /* 0x0000001f00007819 */ /* 0x000fce00000006ff */
.L_x_150:
[----:B--2---:R2:W3:Y:S02]  /*7ae0*/  SYNCS.PHASECHK.TRANS64.TRYWAIT P0, [R3+URZ], R0 ;  /* 0x00000000030075a7 */ /* 0x0044e4000800017f */
[----:B---3--:R-:W-:Y:S05]  /*7af0*/  @!P0 NANOSLEEP.SYNCS 0x989680 ;  /* 0x009896800000895d */ /* 0x008fea0003900000 */
[----:B------:R-:W3:Y:S02]  /*7b00*/  @!P0 SYNCS.PHASECHK.TRANS64 P0, [R3+URZ], R0 ;  /* 0x00000000030085a7 */ /* 0x000ee4000800007f */
[----:B---3--:R-:W-:Y:S05]  /*7b10*/  @!P0 BRA `(.L_x_150) ;  /* 0xfffffffc00f08947 */ /* 0x008fea000383ffff */
.L_x_145:
[----:B------:R-:W-:Y:S05]  /*7b20*/  BSYNC B0 ;  /* 0x0000000000007941 */ /* 0x000fea0003800000 */
.L_x_144:
[----:B------:R-:W-:Y:S05]  /*7b30*/  EXIT ;  /* 0x000000000000794d */ /* 0x000fea0003800000 */
.L_x_17:
[----:B-1----:R1:W2:Y:S02]  /*7b40*/  SYNCS.PHASECHK.TRANS64.TRYWAIT P1, [R3+URZ], R0 ;  /* 0x00000000030075a7 */ /* 0x0022a4000802017f */
[----:B--2---:R-:W-:Y:S05]  /*7b50*/  @!P1 NANOSLEEP.SYNCS 0x989680 ;  /* 0x009896800000995d */ /* 0x004fea0003900000 */
[----:B------:R-:W2:Y:S02]  /*7b60*/  @!P1 SYNCS.PHASECHK.TRANS64 P1, [R3+URZ], R0 ;  /* 0x00000000030095a7 */ /* 0x000ea4000802007f */
[----:B--2---:R-:W-:Y:S05]  /*7b70*/  @!P1 BRA `(.L_x_17) ;  /* 0xfffffffc00f09947 */ /* 0x004fea000383ffff */
[----:B------:R-:W-:Y:S05]  /*7b80*/  BRA `(.L_x_16) ;  /* 0xffffff98008c7947 */ /* 0x000fea000383ffff */
.L_x_22:
[----:B-1----:R-:W-:-:S04]  /*7b90*/  IMAD.U32 R4, RZ, RZ, UR4 ;  /* 0x00000004ff047e24 */ /* 0x002fc8000f8e00ff */
[----:B------:R1:W2:Y:S03]  /*7ba0*/  SYNCS.PHASECHK.TRANS64.TRYWAIT P1, [R4+URZ], R3 ;  /* 0x00000003040075a7 */ /* 0x0002a6000802017f */
[----:B--2---:R-:W-:Y:S05]  /*7bb0*/  @!P1 NANOSLEEP.SYNCS 0x989680 ;  /* 0x009896800000995d */ /* 0x004fea0003900000 */
[----:B------:R-:W2:Y:S02]  /*7bc0*/  @!P1 SYNCS.PHASECHK.TRANS64 P1, [R4+URZ], R3 ;  /* 0x00000003040095a7 */ /* 0x000ea4000802007f */
[----:B--2---:R-:W-:Y:S05]  /*7bd0*/  @!P1 BRA `(.L_x_22) ;  /* 0xfffffffc00ec9947 */ /* 0x004fea000383ffff */
[----:B------:R-:W-:Y:S05]  /*7be0*/  BRA `(.L_x_21) ;  /* 0xffffffa000187947 */ /* 0x000fea000383ffff */
.L_x_131:
[----:B------:R-:W-:Y:S01]  /*7bf0*/  BSSY B1, `(.L_x_151) ;  /* 0x0000006000017945 */ /* 0x000fe20003800000 */
[----:B------:R-:W-:-:S07]  /*7c00*/  IMAD.MOV.U32 R15, RZ, RZ, -0x1 ;  /* 0xffffffffff0f7424 */ /* 0x000fce00078e00ff */
[----:B------:R-:W-:Y:S05]  /*7c10*/  WARPSYNC.COLLECTIVE R15, `(.L_x_152) ;  /* 0x000000000f0c7348 */ /* 0x000fea0003c00000 */
[----:B------:R-:W-:Y:S02]  /*7c20*/  ELECT P6, UR62, PT ;  /* 0x00000000003e782f */ /* 0x000fe400038c0000 */
[----:B------:R-:W-:Y:S01]  /*7c30*/  MOV R14, UR62 ;  /* 0x0000003e000e7c02 */ /* 0x000fe20008000f00 */
[----:B------:R-:W-:Y:S10]  /*7c40*/  ENDCOLLECTIVE ;  /* 0x000000000000791b */ /* 0x000ff40003800000 */
.L_x_152:
[----:B------:R-:W-:Y:S05]  /*7c50*/  BSYNC B1 ;  /* 0x0000000000017941 */ /* 0x000fea0003800000 */
.L_x_151:
[----:B------:R-:W-:Y:S05]  /*7c60*/  BRA `(.L_x_153) ;  /* 0xfffffff000407947 */ /* 0x000fea000383ffff */
.L_x_134:
[----:B0-----:R0:W1:Y:S02]  /*7c70*/  SYNCS.PHASECHK.TRANS64.TRYWAIT P1, [R14+URZ+0x20], R7 ;  /* 0x000020070e0075a7 */ /* 0x001064000802017f */
[----:B-1----:R-:W-:Y:S05]  /*7c80*/  @!P1 NANOSLEEP.SYNCS 0x989680 ;  /* 0x009896800000995d */ /* 0x002fea0003900000 */
[----:B------:R-:W1:Y:S02]  /*7c90*/  @!P1 SYNCS.PHASECHK.TRANS64 P1, [R14+URZ+0x20], R7 ;  /* 0x000020070e0095a7 */ /* 0x000e64000802007f */
[----:B-1----:R-:W-:Y:S05]  /*7ca0*/  @!P1 BRA `(.L_x_134) ;  /* 0xfffffffc00f09947 */ /* 0x002fea000383ffff */
[----:B------:R-:W-:Y:S05]  /*7cb0*/  BRA `(.L_x_154) ;  /* 0xfffffff000747947 */ /* 0x000fea000383ffff */
.L_x_143:
[----:B------:R-:W-:Y:S01]  /*7cc0*/  BSSY B0, `(.L_x_155) ;  /* 0x0000006000007945 */ /* 0x000fe20003800000 */
[----:B------:R-:W-:-:S07]  /*7cd0*/  IMAD.MOV.U32 R15, RZ, RZ, -0x1 ;  /* 0xffffffffff0f7424 */ /* 0x000fce00078e00ff */
[----:B------:R-:W-:Y:S05]  /*7ce0*/  WARPSYNC.COLLECTIVE R15, `(.L_x_156) ;  /* 0x000000000f0c7348 */ /* 0x000fea0003c00000 */
[----:B------:R-:W-:Y:S02]  /*7cf0*/  ELECT P6, UR62, PT ;  /* 0x00000000003e782f */ /* 0x000fe400038c0000 */
[----:B------:R-:W-:Y:S01]  /*7d00*/  MOV R14, UR62 ;  /* 0x0000003e000e7c02 */ /* 0x000fe20008000f00 */
[----:B------:R-:W-:Y:S10]  /*7d10*/  ENDCOLLECTIVE ;  /* 0x000000000000791b */ /* 0x000ff40003800000 */
.L_x_156:
[----:B------:R-:W-:Y:S05]  /*7d20*/  BSYNC B0 ;  /* 0x0000000000007941 */ /* 0x000fea0003800000 */
.L_x_155:
[----:B------:R-:W-:Y:S05]  /*7d30*/  BRA `(.L_x_157) ;  /* 0xfffffff800cc7947 */ /* 0x000fea000383ffff */
.L_x_147:
[----:B0-----:R0:W1:Y:S02]  /*7d40*/  SYNCS.PHASECHK.TRANS64.TRYWAIT P0, [R7+URZ], R4 ;  /* 0x00000004070075a7 */ /* 0x001064000800017f */
[----:B-1----:R-:W-:Y:S05]  /*7d50*/  @!P0 NANOSLEEP.SYNCS 0x989680 ;  /* 0x009896800000895d */ /* 0x002fea0003900000 */
[----:B------:R-:W1:Y:S02]  /*7d60*/  @!P0 SYNCS.PHASECHK.TRANS64 P0, [R7+URZ], R4 ;  /* 0x00000004070085a7 */ /* 0x000e64000800007f */
[----:B-1----:R-:W-:Y:S05]  /*7d70*/  @!P0 BRA `(.L_x_147) ;  /* 0xfffffffc00f08947 */ /* 0x002fea000383ffff */
[----:B------:R-:W-:Y:S05]  /*7d80*/  BRA `(.L_x_158) ;  /* 0xfffffffc000c7947 */ /* 0x000fea000383ffff */
.L_x_148:
[----:B0-----:R0:W1:Y:S02]  /*7d90*/  SYNCS.PHASECHK.TRANS64.TRYWAIT P0, [R8+URZ], R5 ;  /* 0x00000005080075a7 */ /* 0x001064000800017f */
[----:B-1----:R-:W-:Y:S05]  /*7da0*/  @!P0 NANOSLEEP.SYNCS 0x989680 ;  /* 0x009896800000895d */ /* 0x002fea0003900000 */
[----:B------:R-:W1:Y:S02]  /*7db0*/  @!P0 SYNCS.PHASECHK.TRANS64 P0, [R8+URZ], R5 ;  /* 0x00000005080085a7 */ /* 0x000e64000800007f */
[----:B-1----:R-:W-:Y:S05]  /*7dc0*/  @!P0 BRA `(.L_x_148) ;  /* 0xfffffffc00f08947 */ /* 0x002fea000383ffff */
[----:B------:R-:W-:Y:S05]  /*7dd0*/  BRA `(.L_x_159) ;  /* 0xfffffffc001c7947 */ /* 0x000fea000383ffff */
.L_x_149:
[----:B-1----:R1:W2:Y:S02]  /*7de0*/  SYNCS.PHASECHK.TRANS64.TRYWAIT P0, [R11+URZ], R6 ;  /* 0x000000060b0075a7 */ /* 0x0022a4000800017f */
[----:B--2---:R-:W-:Y:S05]  /*7df0*/  @!P0 NANOSLEEP.SYNCS 0x989680 ;  /* 0x009896800000895d */ /* 0x004fea0003900000 */
[----:B------:R-:W2:Y:S02]  /*7e00*/  @!P0 SYNCS.PHASECHK.TRANS64 P0, [R11+URZ], R6 ;  /* 0x000000060b0085a7 */ /* 0x000ea4000800007f */
[----:B--2---:R-:W-:Y:S05]  /*7e10*/  @!P0 BRA `(.L_x_149) ;  /* 0xfffffffc00f08947 */ /* 0x004fea000383ffff */
[----:B------:R-:W-:Y:S05]  /*7e20*/  BRA `(.L_x_160) ;  /* 0xfffffffc00247947 */ /* 0x000fea000383ffff */
.L_x_161:
[----:B------:R-:W-:-:S00]  /*7e30*/  BRA `(.L_x_161) ;  /* 0xfffffffc00fc7947 */ /* 0x000fc0000383ffff */
[----:B------:R-:W-:-:S00]  /*7e40*/  NOP ;  /* 0x0000000000007918 */ /* 0x000fc00000000000 */
        /* <DEDUP_REMOVED lines=11> */
.L_x_162:


//--------------------- .nv.global.init           --------------------------
	.section	.nv.global.init,"aw",@progbits
.nv.global.init:
	.type		$str$22,@object
	.size		$str$22,($str$23 - $str$22)
$str$22:
        /*0000*/ 	.byte	0x6b, 0x5f, 0x74, 0x69, 0x6c, 0x65, 0x5f, 0x63, 0x6f, 0x75, 0x6e, 0x74, 0x20, 0x3e, 0x3d, 0x20
        /*0010*/ 	.byte	0x31, 0x00
	.type		$str$23,@object
	.size		$str$23,(__unnamed_1 - $str$23)
$str$23:
        /*0012*/ 	.byte	0x2f, 0x74, 0x6d, 0x70, 0x2f, 0x63, 0x75, 0x74, 0x6c, 0x61, 0x73, 0x73, 0x5f, 0x73, 0x77, 0x65
        /*0022*/ 	.byte	0x65, 0x70, 0x5f, 0x73, 0x72, 0x63, 0x2f, 0x69, 0x6e, 0x63, 0x6c, 0x75, 0x64, 0x65, 0x2f, 0x63
        /*0032*/ 	.byte	0x75, 0x74, 0x6c, 0x61, 0x73, 0x73, 0x2f, 0x67, 0x65, 0x6d, 0x6d, 0x2f, 0x63, 0x6f, 0x6c, 0x6c
        /*0042*/ 	.byte	0x65, 0x63, 0x74, 0x69, 0x76, 0x65, 0x2f, 0x73, 0x6d, 0x39, 0x30, 0x5f, 0x6d, 0x6d, 0x61, 0x5f
        /*0052*/ 	.byte	0x74, 0x6d, 0x61, 0x5f, 0x67, 0x6d, 0x6d, 0x61, 0x5f, 0x73, 0x73, 0x5f, 0x77, 0x61, 0x72, 0x70
        /*0062*/ 	.byte	0x73, 0x70, 0x65, 0x63, 0x69, 0x61, 0x6c, 0x69, 0x7a, 0x65, 0x64, 0x2e, 0x68, 0x70, 0x70, 0x00
	.type		__unnamed_1,@object
	.size		__unnamed_1,(.L_0 - __unnamed_1)
__unnamed_1:
        /*0072*/ 	.byte	0x76, 0x6f, 0x69, 0x64, 0x20, 0x63, 0x75, 0x74, 0x6c, 0x61, 0x73, 0x73, 0x3a, 0x3a, 0x67, 0x65
        /* <DEDUP_REMOVED lines=180> */
        /*0bc2*/ 	.byte	0x79, 0x5d, 0x00
.L_0:


//--------------------- .nv.shared._ZN7cutlass13device_kernelINS_4gemm6kernel13GemmUniversalIN4cute5tupleIJiiiiEEENS1_10collective13CollectiveMmaINS1_34MainloopSm90TmaGmmaWarpSpecializedILi4ENS5_IJNS4_1CILi1EEESB_SB_EEENS1_35KernelTmaWarpSpecializedCooperativeEEENS5_IJNSA_ILi384EEENSA_ILi32EEENSA_ILi64EEEEEENS_10bfloat16_tENS5_IJlSB_lEEESJ_SK_NS4_8TiledMMAINS4_8MMA_AtomIJNS4_4SM904GMMA27MMA_64x32x16_F32BF16BF16_SSILNSO_5MajorE0ELSQ_0ELNSO_7ScaleInE1ELSR_1EEEEEENS4_6LayoutINS5_IJNSA_ILi2EEESB_SB_EEENS5_IJSB_NSA_ILi0EEESX_EEEEENS5_IJNS4_10UnderscoreES10_S10_EEEEENS4_13SM90_TMA_LOADENS4_14ComposedLayoutINS4_7SwizzleILi3ELi4ELi3EEENS4_18smem_ptr_flag_bitsILi16EEENSU_INS5_IJNSA_ILi8EEESH_EEENS5_IJSH_SB_EEEEEEEvNS4_8identityES13_S1D_vS1E_EENS_8epilogue10collective6detail29Sm90TmaWarpSpecializedAdapterINS1H_15DefaultEpilogueISJ_SK_SK_NS1G_6thread17LinearCombinationISJ_Li1EffLNS1L_9ScaleType4KindE0ELNS_15FloatRoundStyleE2ESJ_EENS1_15EpilogueDefaultEEEEEvvEEEEvNT_6ParamsE --------------------------
	.section	.nv.shared._ZN7cutlass13device_kernelINS_4gemm6kernel13GemmUniversalIN4cute5tupleIJiiiiEEENS1_10collective13CollectiveMmaINS1_34MainloopSm90TmaGmmaWarpSpecializedILi4ENS5_IJNS4_1CILi1EEESB_SB_EEENS1_35KernelTmaWarpSpecializedCooperativeEEENS5_IJNSA_ILi384EEENSA_ILi32EEENSA_ILi64EEEEEENS_10bfloat16_tENS5_IJlSB_lEEESJ_SK_NS4_8TiledMMAINS4_8MMA_AtomIJNS4_4SM904GMMA27MMA_64x32x16_F32BF16BF16_SSILNSO_5MajorE0ELSQ_0ELNSO_7ScaleInE1ELSR_1EEEEEENS4_6LayoutINS5_IJNSA_ILi2EEESB_SB_EEENS5_IJSB_NSA_ILi0EEESX_EEEEENS5_IJNS4_10UnderscoreES10_S10_EEEEENS4_13SM90_TMA_LOADENS4_14ComposedLayoutINS4_7SwizzleILi3ELi4ELi3EEENS4_18smem_ptr_flag_bitsILi16EEENSU_INS5_IJNSA_ILi8EEESH_EEENS5_IJSH_SB_EEEEEEEvNS4_8identityES13_S1D_vS1E_EENS_8epilogue10collective6detail29Sm90TmaWarpSpecializedAdapterINS1H_15DefaultEpilogueISJ_SK_SK_NS1G_6thread17LinearCombinationISJ_Li1EffLNS1L_9ScaleType4KindE0ELNS_15FloatRoundStyleE2ESJ_EENS1_15EpilogueDefaultEEEEEvvEEEEvNT_6ParamsE,"aw",@nobits
	.sectionflags	@""
	.align	16
	.zero		1024


//--------------------- .nv.shared.reserved.0     --------------------------
	.section	.nv.shared.reserved.0,"aw",@nobits
	.weak		__nv_reservedSMEM_offset_0_alias
	.size		__nv_reservedSMEM_offset_0_alias, 0, 0
	.other		__nv_reservedSMEM_offset_0_alias,@"STO_CUDA_RESERVED_SHARED STV_DEFAULT"
__nv_reservedSMEM_offset_0_alias:
	.zero		0


//--------------------- .nv.global                --------------------------
	.section	.nv.global,"aw",@nobits
.nv.global:
	.type		_ZN40_INTERNAL_d52c4932_4_k_cu_f0c31e9c_117064cute1_E,@object
	.size		_ZN40_INTERNAL_d52c4932_4_k_cu_f0c31e9c_117064cute1_E,(_ZN40_INTERNAL_d52c4932_4_k_cu_f0c31e9c_117064cuda3std3__45__cpo6cbeginE - _ZN40_INTERNAL_d52c4932_4_k_cu_f0c31e9c_117064cute1_E)
_ZN40_INTERNAL_d52c4932_4_k_cu_f0c31e9c_117064cute1_E:
	.zero		1
	.type		_ZN40_INTERNAL_d52c4932_4_k_cu_f0c31e9c_117064cuda3std3__45__cpo6cbeginE,@object
	.size		_ZN40_INTERNAL_d52c4932_4_k_cu_f0c31e9c_117064cuda3std3__45__cpo6cbeginE,(_ZN40_INTERNAL_d52c4932_4_k_cu_f0c31e9c_117064cuda3std3__48in_placeE - _ZN40_INTERNAL_d52c4932_4_k_cu_f0c31e9c_117064cuda3std3__45__cpo6cbeginE)
_ZN40_INTERNAL_d52c4932_4_k_cu_f0c31e9c_117064cuda3std3__45__cpo6cbeginE:
	.zero		1
	.type		_ZN40_INTERNAL_d52c4932_4_k_cu_f0c31e9c_117064cuda3std3__48in_placeE,@object
	.size		_ZN40_INTERNAL_d52c4932_4_k_cu_f0c31e9c_117064cuda3std3__48in_placeE,(_ZN40_INTERNAL_d52c4932_4_k_cu_f0c31e9c_117064cuda3std6ranges3__45__cpo9iter_moveE - _ZN40_INTERNAL_d52c4932_4_k_cu_f0c31e9c_117064cuda3std3__48in_placeE)
_ZN40_INTERNAL_d52c4932_4_k_cu_f0c31e9c_117064cuda3std3__48in_placeE:
	.zero		1
	.type		_ZN40_INTERNAL_d52c4932_4_k_cu_f0c31e9c_117064cuda3std6ranges3__45__cpo9iter_moveE,@object
	.size		_ZN40_INTERNAL_d52c4932_4_k_cu_f0c31e9c_117064cuda3std6ranges3__45__cpo9iter_moveE,(_ZN40_INTERNAL_d52c4932_4_k_cu_f0c31e9c_117064cuda3std3__45__cpo5beginE - _ZN40_INTERNAL_d52c4932_4_k_cu_f0c31e9c_117064cuda3std6ranges3__45__cpo9iter_moveE)
_ZN40_INTERNAL_d52c4932_4_k_cu_f0c31e9c_117064cuda3std6ranges3__45__cpo9iter_moveE:
	.zero		1
	.type		_ZN40_INTERNAL_d52c4932_4_k_cu_f0c31e9c_117064cuda3std3__45__cpo5beginE,@object
	.size		_ZN40_INTERNAL_d52c4932_4_k_cu_f0c31e9c_117064cuda3std3__45__cpo5beginE,(_ZN40_INTERNAL_d52c4932_4_k_cu_f0c31e9c_117064cuda3std3__442_GLOBAL__N__d52c4932_4_k_cu_f0c31e9c_117066ignoreE - _ZN40_INTERNAL_d52c4932_4_k_cu_f0c31e9c_117064cuda3std3__45__cpo5beginE)
_ZN40_INTERNAL_d52c4932_4_k_cu_f0c31e9c_117064cuda3std3__45__cpo5beginE:
	.zero		1
	.type		_ZN40_INTERNAL_d52c4932_4_k_cu_f0c31e9c_117064cuda3std3__442_GLOBAL__N__d52c4932_4_k_cu_f0c31e9c_117066ignoreE,@object
	.size		_ZN40_INTERNAL_d52c4932_4_k_cu_f0c31e9c_117064cuda3std3__442_GLOBAL__N__d52c4932_4_k_cu_f0c31e9c_117066ignoreE,(_ZN40_INTERNAL_d52c4932_4_k_cu_f0c31e9c_117064cute7productE - _ZN40_INTERNAL_d52c4932_4_k_cu_f0c31e9c_117064cuda3std3__442_GLOBAL__N__d52c4932_4_k_cu_f0c31e9c_117066ignoreE)
_ZN40_INTERNAL_d52c4932_4_k_cu_f0c31e9c_117064cuda3std3__442_GLOBAL__N__d52c4932_4_k_cu_f0c31e9c_117066ignoreE:
	.zero		1
	.type		_ZN40_INTERNAL_d52c4932_4_k_cu_f0c31e9c_117064cute7productE,@object
	.size		_ZN40_INTERNAL_d52c4932_4_k_cu_f0c31e9c_117064cute7productE,(_ZN40_INTERNAL_d52c4932_4_k_cu_f0c31e9c_117064cuda3std3__45__cpo3endE - _ZN40_INTERNAL_d52c4932_4_k_cu_f0c31e9c_117064cute7productE)
_ZN40_INTERNAL_d52c4932_4_k_cu_f0c31e9c_117064cute7productE:
	.zero		1
	.type		_ZN40_INTERNAL_d52c4932_4_k_cu_f0c31e9c_117064cuda3std3__45__cpo3endE,@object
	.size		_ZN40_INTERNAL_d52c4932_4_k_cu_f0c31e9c_117064cuda3std3__45__cpo3endE,(_ZN40_INTERNAL_d52c4932_4_k_cu_f0c31e9c_117064cuda3std3__419piecewise_constructE - _ZN40_INTERNAL_d52c4932_4_k_cu_f0c31e9c_117064cuda3std3__45__cpo3endE)
_ZN40_INTERNAL_d52c4932_4_k_cu_f0c31e9c_117064cuda3std3__45__cpo3endE:
	.zero		1
	.type		_ZN40_INTERNAL_d52c4932_4_k_cu_f0c31e9c_117064cuda3std3__419piecewise_constructE,@object
	.size		_ZN40_INTERNAL_d52c4932_4_k_cu_f0c31e9c_117064cuda3std3__419piecewise_constructE,(_ZN40_INTERNAL_d52c4932_4_k_cu_f0c31e9c_117064cuda3std3__45__cpo4cendE - _ZN40_INTERNAL_d52c4932_4_k_cu_f0c31e9c_117064cuda3std3__419piecewise_constructE)
_ZN40_INTERNAL_d52c4932_4_k_cu_f0c31e9c_117064cuda3std3__419piecewise_constructE:
	.zero		1
	.type		_ZN40_INTERNAL_d52c4932_4_k_cu_f0c31e9c_117064cuda3std3__45__cpo4cendE,@object
	.size		_ZN40_INTERNAL_d52c4932_4_k_cu_f0c31e9c_117064cuda3std3__45__cpo4cendE,(_ZN40_INTERNAL_d52c4932_4_k_cu_f0c31e9c_117064cuda3std6ranges3__45__cpo4swapE - _ZN40_INTERNAL_d52c4932_4_k_cu_f0c31e9c_117064cuda3std3__45__cpo4cendE)
_ZN40_INTERNAL_d52c4932_4_k_cu_f0c31e9c_117064cuda3std3__45__cpo4cendE:
	.zero		1
	.type		_ZN40_INTERNAL_d52c4932_4_k_cu_f0c31e9c_117064cuda3std6ranges3__45__cpo4swapE,@object
	.size		_ZN40_INTERNAL_d52c4932_4_k_cu_f0c31e9c_117064cuda3std6ranges3__45__cpo4swapE,(.L_8 - _ZN40_INTERNAL_d52c4932_4_k_cu_f0c31e9c_117064cuda3std6ranges3__45__cpo4swapE)
_ZN40_INTERNAL_d52c4932_4_k_cu_f0c31e9c_117064cuda3std6ranges3__45__cpo4swapE:
	.zero		1
.L_8:


//--------------------- .nv.constant0._ZN7cutlass13device_kernelINS_4gemm6kernel13GemmUniversalIN4cute5tupleIJiiiiEEENS1_10collective13CollectiveMmaINS1_34MainloopSm90TmaGmmaWarpSpecializedILi4ENS5_IJNS4_1CILi1EEESB_SB_EEENS1_35KernelTmaWarpSpecializedCooperativeEEENS5_IJNSA_ILi384EEENSA_ILi32EEENSA_ILi64EEEEEENS_10bfloat16_tENS5_IJlSB_lEEESJ_SK_NS4_8TiledMMAINS4_8MMA_AtomIJNS4_4SM904GMMA27MMA_64x32x16_F32BF16BF16_SSILNSO_5MajorE0ELSQ_0ELNSO_7ScaleInE1ELSR_1EEEEEENS4_6LayoutINS5_IJNSA_ILi2EEESB_SB_EEENS5_IJSB_NSA_ILi0EEESX_EEEEENS5_IJNS4_10UnderscoreES10_S10_EEEEENS4_13SM90_TMA_LOADENS4_14ComposedLayoutINS4_7SwizzleILi3ELi4ELi3EEENS4_18smem_ptr_flag_bitsILi16EEENSU_INS5_IJNSA_ILi8EEESH_EEENS5_IJSH_SB_EEEEEEEvNS4_8identityES13_S1D_vS1E_EENS_8epilogue10collective6detail29Sm90TmaWarpSpecializedAdapterINS1H_15DefaultEpilogueISJ_SK_SK_NS1G_6thread17LinearCombinationISJ_Li1EffLNS1L_9ScaleType4KindE0ELNS_15FloatRoundStyleE2ESJ_EENS1_15EpilogueDefaultEEEEEvvEEEEvNT_6ParamsE --------------------------
	.section	.nv.constant0._ZN7cutlass13device_kernelINS_4gemm6kernel13GemmUniversalIN4cute5tupleIJiiiiEEENS1_10collective13CollectiveMmaINS1_34MainloopSm90TmaGmmaWarpSpecializedILi4ENS5_IJNS4_1CILi1EEESB_SB_EEENS1_35KernelTmaWarpSpecializedCooperativeEEENS5_IJNSA_ILi384EEENSA_ILi32EEENSA_ILi64EEEEEENS_10bfloat16_tENS5_IJlSB_lEEESJ_SK_NS4_8TiledMMAINS4_8MMA_AtomIJNS4_4SM904GMMA27MMA_64x32x16_F32BF16BF16_SSILNSO_5MajorE0ELSQ_0ELNSO_7ScaleInE1ELSR_1EEEEEENS4_6LayoutINS5_IJNSA_ILi2EEESB_SB_EEENS5_IJSB_NSA_ILi0EEESX_EEEEENS5_IJNS4_10UnderscoreES10_S10_EEEEENS4_13SM90_TMA_LOADENS4_14ComposedLayoutINS4_7SwizzleILi3ELi4ELi3EEENS4_18smem_ptr_flag_bitsILi16EEENSU_INS5_IJNSA_ILi8EEESH_EEENS5_IJSH_SB_EEEEEEEvNS4_8identityES13_S1D_vS1E_EENS_8epilogue10collective6detail29Sm90TmaWarpSpecializedAdapterINS1H_15DefaultEpilogueISJ_SK_SK_NS1G_6thread17LinearCombinationISJ_Li1EffLNS1L_9ScaleType4KindE0ELNS_15FloatRoundStyleE2ESJ_EENS1_15EpilogueDefaultEEEEEvvEEEEvNT_6ParamsE,"a",@progbits
	.sectionflags	@""
	.align	4
.nv.constant0._ZN7cutlass13device_kernelINS_4gemm6kernel13GemmUniversalIN4cute5tupleIJiiiiEEENS1_10collective13CollectiveMmaINS1_34MainloopSm90TmaGmmaWarpSpecializedILi4ENS5_IJNS4_1CILi1EEESB_SB_EEENS1_35KernelTmaWarpSpecializedCooperativeEEENS5_IJNSA_ILi384EEENSA_ILi32EEENSA_ILi64EEEEEENS_10bfloat16_tENS5_IJlSB_lEEESJ_SK_NS4_8TiledMMAINS4_8MMA_AtomIJNS4_4SM904GMMA27MMA_64x32x16_F32BF16BF16_SSILNSO_5MajorE0ELSQ_0ELNSO_7ScaleInE1ELSR_1EEEEEENS4_6LayoutINS5_IJNSA_ILi2EEESB_SB_EEENS5_IJSB_NSA_ILi0EEESX_EEEEENS5_IJNS4_10UnderscoreES10_S10_EEEEENS4_13SM90_TMA_LOADENS4_14ComposedLayoutINS4_7SwizzleILi3ELi4ELi3EEENS4_18smem_ptr_flag_bitsILi16EEENSU_INS5_IJNSA_ILi8EEESH_EEENS5_IJSH_SB_EEEEEEEvNS4_8identityES13_S1D_vS1E_EENS_8epilogue10collective6detail29Sm90TmaWarpSpecializedAdapterINS1H_15DefaultEpilogueISJ_SK_SK_NS1G_6thread17LinearCombinationISJ_Li1EffLNS1L_9ScaleType4KindE0ELNS_15FloatRoundStyleE2ESJ_EENS1_15EpilogueDefaultEEEEEvvEEEEvNT_6ParamsE:
	.zero		1664


//--------------------- SYMBOLS --------------------------

	.type		.nv.reservedSmem.offset0,@object
	.size		.nv.reservedSmem.offset0,0x4
	.type		__assertfail,@function
